	.target	sm_80

	.elftype	@"ET_EXEC"


//--------------------- .note.nv.tkinfo           --------------------------
	.section	.note.nv.tkinfo,"",@"SHT_NOTE"
	.sectionflags	@"SHF_NOTE_NV_TKINFO"
	.tkinfo
        /*0018*/ 	.word	0x00000002
        /*0030*/ 	.string	""
        /*0030*/ 	.string	"ptxas"
        /*0030*/ 	.string	"Cuda compilation tools, release 13.0, V13.0.88"
        /*0030*/ 	.string	"Build cuda_13.0.r13.0/compiler.36424714_0"
        /*0030*/ 	.string	"-v  -suppress-debug-info  -lineinfo  -arch sm_80 "



//--------------------- .note.nv.cuinfo           --------------------------
	.section	.note.nv.cuinfo,"",@"SHT_NOTE"
	.sectionflags	@"SHF_NOTE_NV_CUINFO"
        /*0018*/ 	.short	0x0002
        /*001a*/ 	.short	0x0050
        /*001c*/ 	.short	0x0082
	.zero		2


//--------------------- .nv.info                  --------------------------
	.section	.nv.info,"",@"SHT_CUDA_INFO"
	.align	4


	//----- nvinfo : EIATTR_REGCOUNT
	.align		4
        /*0000*/ 	.byte	0x04, 0x2f
        /*0002*/ 	.short	(.L_2 - .L_1)
	.align		4
.L_1:
        /*0004*/ 	.word	index@(attn_fwd)
        /*0008*/ 	.word	0x00000030


	//----- nvinfo : EIATTR_FRAME_SIZE
	.align		4
.L_2:
        /*000c*/ 	.byte	0x04, 0x11
        /*000e*/ 	.short	(.L_4 - .L_3)
	.align		4
.L_3:
        /*0010*/ 	.word	index@(attn_fwd)
        /*0014*/ 	.word	0x00000000


	//----- nvinfo : EIATTR_MIN_STACK_SIZE
	.align		4
.L_4:
        /*0018*/ 	.byte	0x04, 0x12
        /*001a*/ 	.short	(.L_6 - .L_5)
	.align		4
.L_5:
        /*001c*/ 	.word	index@(attn_fwd)
        /*0020*/ 	.word	0x00000000
.L_6:


//--------------------- .nv.info.attn_fwd         --------------------------
	.section	.nv.info.attn_fwd,"",@"SHT_CUDA_INFO"
	.sectionflags	@""
	.align	4


	//----- nvinfo : EIATTR_CUDA_API_VERSION
	.align		4
        /*0000*/ 	.byte	0x04, 0x37
        /*0002*/ 	.short	(.L_8 - .L_7)
.L_7:
        /*0004*/ 	.word	0x00000082


	//----- nvinfo : EIATTR_SW2861232_WAR
	.align		4
.L_8:
        /*0008*/ 	.byte	0x01, 0x35
	.zero		2


	//----- nvinfo : EIATTR_PARAM_CBANK
	.align		4
        /*000c*/ 	.byte	0x04, 0x0a
        /*000e*/ 	.short	(.L_10 - .L_9)
	.align		4
.L_9:
        /*0010*/ 	.word	index@(.nv.constant0.attn_fwd)
        /*0014*/ 	.short	0x0160
        /*0016*/ 	.short	0x0088


	//----- nvinfo : EIATTR_CBANK_PARAM_SIZE
	.align		4
.L_10:
        /*0018*/ 	.byte	0x03, 0x19
        /*001a*/ 	.short	0x0088


	//----- nvinfo : EIATTR_KPARAM_INFO
	.align		4
        /*001c*/ 	.byte	0x04, 0x17
        /*001e*/ 	.short	(.L_12 - .L_11)
.L_11:
        /*0020*/ 	.word	0x00000000
        /*0024*/ 	.short	0x0019
        /*0026*/ 	.short	0x0080
        /*0028*/ 	.byte	0x00, 0xf4, 0x21, 0x00


	//----- nvinfo : EIATTR_KPARAM_INFO
	.align		4
.L_12:
        /*002c*/ 	.byte	0x04, 0x17
        /*002e*/ 	.short	(.L_14 - .L_13)
.L_13:
        /*0030*/ 	.word	0x00000000
        /*0034*/ 	.short	0x0018
        /*0036*/ 	.short	0x0078
        /*0038*/ 	.byte	0x00, 0xf4, 0x21, 0x00


	//----- nvinfo : EIATTR_KPARAM_INFO
	.align		4
.L_14:
        /*003c*/ 	.byte	0x04, 0x17
        /*003e*/ 	.short	(.L_16 - .L_15)
.L_15:
        /*0040*/ 	.word	0x00000000
        /*0044*/ 	.short	0x0017
        /*0046*/ 	.short	0x0070
        /*0048*/ 	.byte	0x00, 0xf0, 0x11, 0x00


	//----- nvinfo : EIATTR_KPARAM_INFO
	.align		4
.L_16:
        /*004c*/ 	.byte	0x04, 0x17
        /*004e*/ 	.short	(.L_18 - .L_17)
.L_17:
        /*0050*/ 	.word	0x00000000
        /*0054*/ 	.short	0x0016
        /*0056*/ 	.short	0x006c
        /*0058*/ 	.byte	0x00, 0xf0, 0x11, 0x00


	//----- nvinfo : EIATTR_KPARAM_INFO
	.align		4
.L_18:
        /*005c*/ 	.byte	0x04, 0x17
        /*005e*/ 	.short	(.L_20 - .L_19)
.L_19:
        /*0060*/ 	.word	0x00000000
        /*0064*/ 	.short	0x0015
        /*0066*/ 	.short	0x0068
        /*0068*/ 	.byte	0x00, 0xf0, 0x11, 0x00


	//----- nvinfo : EIATTR_KPARAM_INFO
	.align		4
.L_20:
        /*006c*/ 	.byte	0x04, 0x17
        /*006e*/ 	.short	(.L_22 - .L_21)
.L_21:
        /*0070*/ 	.word	0x00000000
        /*0074*/ 	.short	0x0014
        /*0076*/ 	.short	0x0064
        /*0078*/ 	.byte	0x00, 0xf0, 0x11, 0x00


	//----- nvinfo : EIATTR_KPARAM_INFO
	.align		4
.L_22:
        /*007c*/ 	.byte	0x04, 0x17
        /*007e*/ 	.short	(.L_24 - .L_23)
.L_23:
        /*0080*/ 	.word	0x00000000
        /*0084*/ 	.short	0x0013
        /*0086*/ 	.short	0x0060
        /*0088*/ 	.byte	0x00, 0xf0, 0x11, 0x00


	//----- nvinfo : EIATTR_KPARAM_INFO
	.align		4
.L_24:
        /*008c*/ 	.byte	0x04, 0x17
        /*008e*/ 	.short	(.L_26 - .L_25)
.L_25:
        /*0090*/ 	.word	0x00000000
        /*0094*/ 	.short	0x0012
        /*0096*/ 	.short	0x005c
        /*0098*/ 	.byte	0x00, 0xf0, 0x11, 0x00


	//----- nvinfo : EIATTR_KPARAM_INFO
	.align		4
.L_26:
        /*009c*/ 	.byte	0x04, 0x17
        /*009e*/ 	.short	(.L_28 - .L_27)
.L_27:
        /*00a0*/ 	.word	0x00000000
        /*00a4*/ 	.short	0x0011
        /*00a6*/ 	.short	0x0058
        /*00a8*/ 	.byte	0x00, 0xf0, 0x11, 0x00


	//----- nvinfo : EIATTR_KPARAM_INFO
	.align		4
.L_28:
        /*00ac*/ 	.byte	0x04, 0x17
        /*00ae*/ 	.short	(.L_30 - .L_29)
.L_29:
        /*00b0*/ 	.word	0x00000000
        /*00b4*/ 	.short	0x0010
        /*00b6*/ 	.short	0x0054
        /*00b8*/ 	.byte	0x00, 0xf0, 0x11, 0x00


	//----- nvinfo : EIATTR_KPARAM_INFO
	.align		4
.L_30:
        /*00bc*/ 	.byte	0x04, 0x17
        /*00be*/ 	.short	(.L_32 - .L_31)
.L_31:
        /*00c0*/ 	.word	0x00000000
        /*00c4*/ 	.short	0x000f
        /*00c6*/ 	.short	0x0050
        /*00c8*/ 	.byte	0x00, 0xf0, 0x11, 0x00


	//----- nvinfo : EIATTR_KPARAM_INFO
	.align		4
.L_32:
        /*00cc*/ 	.byte	0x04, 0x17
        /*00ce*/ 	.short	(.L_34 - .L_33)
.L_33:
        /*00d0*/ 	.word	0x00000000
        /*00d4*/ 	.short	0x000e
        /*00d6*/ 	.short	0x004c
        /*00d8*/ 	.byte	0x00, 0xf0, 0x11, 0x00


	//----- nvinfo : EIATTR_KPARAM_INFO
	.align		4
.L_34:
        /*00dc*/ 	.byte	0x04, 0x17
        /*00de*/ 	.short	(.L_36 - .L_35)
.L_35:
        /*00e0*/ 	.word	0x00000000
        /*00e4*/ 	.short	0x000d
        /*00e6*/ 	.short	0x0048
        /*00e8*/ 	.byte	0x00, 0xf0, 0x11, 0x00


	//----- nvinfo : EIATTR_KPARAM_INFO
	.align		4
.L_36:
        /*00ec*/ 	.byte	0x04, 0x17
        /*00ee*/ 	.short	(.L_38 - .L_37)
.L_37:
        /*00f0*/ 	.word	0x00000000
        /*00f4*/ 	.short	0x000c
        /*00f6*/ 	.short	0x0044
        /*00f8*/ 	.byte	0x00, 0xf0, 0x11, 0x00


	//----- nvinfo : EIATTR_KPARAM_INFO
	.align		4
.L_38:
        /*00fc*/ 	.byte	0x04, 0x17
        /*00fe*/ 	.short	(.L_40 - .L_39)
.L_39:
        /*0100*/ 	.word	0x00000000
        /*0104*/ 	.short	0x000b
        /*0106*/ 	.short	0x0040
        /*0108*/ 	.byte	0x00, 0xf0, 0x11, 0x00


	//----- nvinfo : EIATTR_KPARAM_INFO
	.align		4
.L_40:
        /*010c*/ 	.byte	0x04, 0x17
        /*010e*/ 	.short	(.L_42 - .L_41)
.L_41:
        /*0110*/ 	.word	0x00000000
        /*0114*/ 	.short	0x000a
        /*0116*/ 	.short	0x003c
        /*0118*/ 	.byte	0x00, 0xf0, 0x11, 0x00


	//----- nvinfo : EIATTR_KPARAM_INFO
	.align		4
.L_42:
        /*011c*/ 	.byte	0x04, 0x17
        /*011e*/ 	.short	(.L_44 - .L_43)
.L_43:
        /*0120*/ 	.word	0x00000000
        /*0124*/ 	.short	0x0009
        /*0126*/ 	.short	0x0038
        /*0128*/ 	.byte	0x00, 0xf0, 0x11, 0x00


	//----- nvinfo : EIATTR_KPARAM_INFO
	.align		4
.L_44:
        /*012c*/ 	.byte	0x04, 0x17
        /*012e*/ 	.short	(.L_46 - .L_45)
.L_45:
        /*0130*/ 	.word	0x00000000
        /*0134*/ 	.short	0x0008
        /*0136*/ 	.short	0x0034
        /*0138*/ 	.byte	0x00, 0xf0, 0x11, 0x00


	//----- nvinfo : EIATTR_KPARAM_INFO
	.align		4
.L_46:
        /*013c*/ 	.byte	0x04, 0x17
        /*013e*/ 	.short	(.L_48 - .L_47)
.L_47:
        /*0140*/ 	.word	0x00000000
        /*0144*/ 	.short	0x0007
        /*0146*/ 	.short	0x0030
        /*0148*/ 	.byte	0x00, 0xf0, 0x11, 0x00


	//----- nvinfo : EIATTR_KPARAM_INFO
	.align		4
.L_48:
        /*014c*/ 	.byte	0x04, 0x17
        /*014e*/ 	.short	(.L_50 - .L_49)
.L_49:
        /*0150*/ 	.word	0x00000000
        /*0154*/ 	.short	0x0006
        /*0156*/ 	.short	0x002c
        /*0158*/ 	.byte	0x00, 0xf0, 0x11, 0x00


	//----- nvinfo : EIATTR_KPARAM_INFO
	.align		4
.L_50:
        /*015c*/ 	.byte	0x04, 0x17
        /*015e*/ 	.short	(.L_52 - .L_51)
.L_51:
        /*0160*/ 	.word	0x00000000
        /*0164*/ 	.short	0x0005
        /*0166*/ 	.short	0x0028
        /*0168*/ 	.byte	0x00, 0xf0, 0x11, 0x00


	//----- nvinfo : EIATTR_KPARAM_INFO
	.align		4
.L_52:
        /*016c*/ 	.byte	0x04, 0x17
        /*016e*/ 	.short	(.L_54 - .L_53)
.L_53:
        /*0170*/ 	.word	0x00000000
        /*0174*/ 	.short	0x0004
        /*0176*/ 	.short	0x0020
        /*0178*/ 	.byte	0x00, 0xf4, 0x21, 0x00


	//----- nvinfo : EIATTR_KPARAM_INFO
	.align		4
.L_54:
        /*017c*/ 	.byte	0x04, 0x17
        /*017e*/ 	.short	(.L_56 - .L_55)
.L_55:
        /*0180*/ 	.word	0x00000000
        /*0184*/ 	.short	0x0003
        /*0186*/ 	.short	0x0018
        /*0188*/ 	.byte	0x00, 0xf4, 0x21, 0x00


	//----- nvinfo : EIATTR_KPARAM_INFO
	.align		4
.L_56:
        /*018c*/ 	.byte	0x04, 0x17
        /*018e*/ 	.short	(.L_58 - .L_57)
.L_57:
        /*0190*/ 	.word	0x00000000
        /*0194*/ 	.short	0x0002
        /*0196*/ 	.short	0x0010
        /*0198*/ 	.byte	0x00, 0xf4, 0x21, 0x00


	//----- nvinfo : EIATTR_KPARAM_INFO
	.align		4
.L_58:
        /*019c*/ 	.byte	0x04, 0x17
        /*019e*/ 	.short	(.L_60 - .L_59)
.L_59:
        /*01a0*/ 	.word	0x00000000
        /*01a4*/ 	.short	0x0001
        /*01a6*/ 	.short	0x0008
        /*01a8*/ 	.byte	0x00, 0xf4, 0x21, 0x00


	//----- nvinfo : EIATTR_KPARAM_INFO
	.align		4
.L_60:
        /*01ac*/ 	.byte	0x04, 0x17
        /*01ae*/ 	.short	(.L_62 - .L_61)
.L_61:
        /*01b0*/ 	.word	0x00000000
        /*01b4*/ 	.short	0x0000
        /*01b6*/ 	.short	0x0000
        /*01b8*/ 	.byte	0x00, 0xf4, 0x21, 0x00


	//----- nvinfo : EIATTR_MAXREG_COUNT
	.align		4
.L_62:
        /*01bc*/ 	.byte	0x03, 0x1b
        /*01be*/ 	.short	0x00ff


	//----- nvinfo : EIATTR_NUM_BARRIERS
	.align		4
        /*01c0*/ 	.byte	0x02, 0x4c
        /*01c2*/ 	.byte	0x01
	.zero		1


	//----- nvinfo : EIATTR_MERCURY_ISA_VERSION
	.align		4
        /*01c4*/ 	.byte	0x03, 0x5f
        /*01c6*/ 	.short	0x0000


	//----- nvinfo : EIATTR_COOP_GROUP_MASK_REGIDS
	.align		4
        /*01c8*/ 	.byte	0x04, 0x29
        /*01ca*/ 	.short	(.L_64 - .L_63)


	//   ....[0]....
.L_63:
        /*01cc*/ 	.word	0xffffffff


	//   ....[1]....
        /*01d0*/ 	.word	0xffffffff


	//   ....[2]....
        /*01d4*/ 	.word	0xffffffff


	//   ....[3]....
        /*01d8*/ 	.word	0xffffffff


	//   ....[4]....
        /*01dc*/ 	.word	0xffffffff


	//   ....[5]....
        /*01e0*/ 	.word	0xffffffff


	//   ....[6]....
        /*01e4*/ 	.word	0xffffffff


	//   ....[7]....
        /*01e8*/ 	.word	0xffffffff


	//----- nvinfo : EIATTR_COOP_GROUP_INSTR_OFFSETS
	.align		4
.L_64:
        /*01ec*/ 	.byte	0x04, 0x28
        /*01ee*/ 	.short	(.L_66 - .L_65)


	//   ....[0]....
.L_65:
        /*01f0*/ 	.word	0x00000ae0


	//   ....[1]....
        /*01f4*/ 	.word	0x00000b70


	//   ....[2]....
        /*01f8*/ 	.word	0x00000bb0


	//   ....[3]....
        /*01fc*/ 	.word	0x00000c40


	//   ....[4]....
        /*0200*/ 	.word	0x00000e70


	//   ....[5]....
        /*0204*/ 	.word	0x00000ea0


	//   ....[6]....
        /*0208*/ 	.word	0x00000eb0


	//   ....[7]....
        /*020c*/ 	.word	0x00000ef0


	//----- nvinfo : EIATTR_EXIT_INSTR_OFFSETS
	.align		4
.L_66:
        /*0210*/ 	.byte	0x04, 0x1c
        /*0212*/ 	.short	(.L_68 - .L_67)


	//   ....[0]....
.L_67:
        /*0214*/ 	.word	0x00001b80


	//   ....[1]....
        /*0218*/ 	.word	0x00001c20


	//----- nvinfo : EIATTR_REQNTID
	.align		4
.L_68:
        /*021c*/ 	.byte	0x04, 0x10
        /*021e*/ 	.short	(.L_70 - .L_69)
.L_69:
        /*0220*/ 	.word	0x00000080
        /*0224*/ 	.word	0x00000001
        /*0228*/ 	.word	0x00000001
.L_70:


//--------------------- .nv.callgraph             --------------------------
	.section	.nv.callgraph,"",@"SHT_CUDA_CALLGRAPH"
	.align	4
	.sectionentsize	8
	.align		4
        /*0000*/ 	.word	0x00000000
	.align		4
        /*0004*/ 	.word	0xffffffff
	.align		4
        /*0008*/ 	.word	0x00000000
	.align		4
        /*000c*/ 	.word	0xfffffffe
	.align		4
        /*0010*/ 	.word	0x00000000
	.align		4
        /*0014*/ 	.word	0xfffffffd
	.align		4
        /*0018*/ 	.word	0x00000000
	.align		4
        /*001c*/ 	.word	0xfffffffc


//--------------------- .nv.rel.action            --------------------------
	.section	.nv.rel.action,"",@"SHT_CUDA_RELOCINFO"
	.align	8
	.sectionentsize	8
        /*0000*/ 	.byte	0x73, 0x00, 0x00, 0x00, 0x00, 0x00, 0x00, 0x00, 0x00, 0x00, 0x00, 0x11, 0x25, 0x00, 0x05, 0x36


//--------------------- .nv.constant4             --------------------------
	.section	.nv.constant4,"a",@progbits
	.align	8
	.align		8
.nv.constant4:
        /*0000*/ 	.dword	_$_str


//--------------------- .nv.constant0.attn_fwd    --------------------------
	.section	.nv.constant0.attn_fwd,"a",@progbits
	.sectionflags	@""
	.align	4
.nv.constant0.attn_fwd:
	.zero		488


//--------------------- .text.attn_fwd            --------------------------
	.section	.text.attn_fwd,"ax",@progbits
	.sectioninfo	@"SHI_REGISTERS=48"
	.align	128
        .global         attn_fwd
        .type           attn_fwd,@function
        .size           attn_fwd,(.L_x_3 - attn_fwd)
        .other          attn_fwd,@"STO_CUDA_ENTRY STV_DEFAULT"
attn_fwd:
.text.attn_fwd:
[----:B------:R-:W-:Y:S02]  /*0000*/  IMAD.MOV.U32 R1, RZ, RZ, c[0x0][0x28] ;  /* 0x00000a00ff017624 */ /* 0x000fe400078e00ff */
[----:B------:R-:W0:Y:S01]  /*0010*/  S2R R2, SR_CTAID.X ;  /* 0x0000000000027919 */ /* 0x000e220000002500 */
[----:B------:R-:W-:Y:S01]  /*0020*/  MOV R8, c[0x0][0x198] ;  /* 0x0000660000087a02 */ /* 0x000fe20000000f00 */
[----:B------:R-:W-:Y:S02]  /*0030*/  ULDC.64 UR6, c[0x0][0x118] ;  /* 0x0000460000067ab9 */ /* 0x000fe40000000a00 */
[----:B------:R-:W1:Y:S04]  /*0040*/  S2R R43, SR_TID.X ;  /* 0x00000000002b7919 */ /* 0x000e680000002100 */
[----:B------:R-:W2:Y:S01]  /*0050*/  S2R R21, SR_CTAID.Y ;  /* 0x0000000000157919 */ /* 0x000ea20000002600 */
[----:B0-----:R-:W-:Y:S01]  /*0060*/  IMAD.SHL.U32 R2, R2, 0x20, RZ ;  /* 0x0000002002027824 */ /* 0x001fe200078e00ff */
[----:B-1----:R-:W-:-:S04]  /*0070*/  SHF.R.U32.HI R0, RZ, 0x5, R43 ;  /* 0x00000005ff007819 */ /* 0x002fc8000001162b */
[----:B------:R-:W-:Y:S02]  /*0080*/  LOP3.LUT R39, R2, 0x1f, R43, 0xf8, !PT ;  /* 0x0000001f02277812 */ /* 0x000fe400078ef82b */
[----:B------:R-:W-:Y:S01]  /*0090*/  SGXT.U32 R3, R0, 0x2 ;  /* 0x000000020003781a */ /* 0x000fe20000000000 */
[----:B--2---:R-:W-:Y:S02]  /*00a0*/  IMAD R0, R21, c[0x0][0x190], RZ ;  /* 0x0000640015007a24 */ /* 0x004fe400078e02ff */
[----:B------:R-:W-:Y:S02]  /*00b0*/  IMAD R4, R39, c[0x0][0x194], RZ ;  /* 0x0000650027047a24 */ /* 0x000fe400078e02ff */
[----:B------:R-:W-:Y:S02]  /*00c0*/  IMAD R7, R3, c[0x0][0x198], RZ ;  /* 0x0000660003077a24 */ /* 0x000fe400078e02ff */
[----:B------:R-:W-:Y:S02]  /*00d0*/  IMAD.SHL.U32 R3, R0, 0x2, RZ ;  /* 0x0000000200037824 */ /* 0x000fe400078e00ff */
[----:B------:R-:W-:Y:S01]  /*00e0*/  IMAD.SHL.U32 R6, R4, 0x2, RZ ;  /* 0x0000000204067824 */ /* 0x000fe200078e00ff */
[----:B------:R-:W-:Y:S01]  /*00f0*/  LEA R9, R8, R7, 0x2 ;  /* 0x0000000708097211 */ /* 0x000fe200078e10ff */
[----:B------:R-:W-:-:S03]  /*0100*/  IMAD.HI R0, R0, 0x2, RZ ;  /* 0x0000000200007827 */ /* 0x000fc600078e02ff */
[----:B------:R-:W-:Y:S01]  /*0110*/  IADD3 R10, P0, P1, R6, c[0x0][0x160], R3 ;  /* 0x00005800060a7a10 */ /* 0x000fe2000791e003 */
[----:B------:R-:W-:-:S04]  /*0120*/  IMAD.HI R5, R4, 0x2, RZ ;  /* 0x0000000204057827 */ /* 0x000fc800078e02ff */
[C---:B------:R-:W-:Y:S01]  /*0130*/  IMAD R3, R8.reuse, 0x4, R9 ;  /* 0x0000000408037824 */ /* 0x040fe200078e0209 */
[----:B------:R-:W-:Y:S02]  /*0140*/  IADD3.X R12, R5, c[0x0][0x164], R0, P0, P1 ;  /* 0x00005900050c7a10 */ /* 0x000fe400007e2400 */
[-C--:B------:R-:W-:Y:S01]  /*0150*/  LEA R4, P0, R7, R10.reuse, 0x1 ;  /* 0x0000000a07047211 */ /* 0x080fe200078008ff */
[----:B------:R-:W-:Y:S01]  /*0160*/  IMAD R0, R8, 0x4, R3 ;  /* 0x0000000408007824 */ /* 0x000fe200078e0203 */
[-C--:B------:R-:W-:Y:S02]  /*0170*/  LEA R6, P1, R9, R10.reuse, 0x1 ;  /* 0x0000000a09067211 */ /* 0x080fe400078208ff */
[----:B------:R-:W-:Y:S02]  /*0180*/  LEA R8, P2, R3, R10, 0x1 ;  /* 0x0000000a03087211 */ /* 0x000fe400078408ff */
[-C--:B------:R-:W-:Y:S02]  /*0190*/  LEA.HI.X.SX32 R5, R7, R12.reuse, 0x1, P0 ;  /* 0x0000000c07057211 */ /* 0x080fe400000f0eff */
[----:B------:R-:W-:-:S02]  /*01a0*/  LEA.HI.X.SX32 R7, R9, R12, 0x1, P1 ;  /* 0x0000000c09077211 */ /* 0x000fc400008f0eff */
[----:B------:R-:W-:Y:S02]  /*01b0*/  LEA.HI.X.SX32 R9, R3, R12, 0x1, P2 ;  /* 0x0000000c03097211 */ /* 0x000fe400010f0eff */
[----:B------:R0:W2:Y:S01]  /*01c0*/  LDG.E.U16 R5, [R4.64] ;  /* 0x0000000604057981 */ /* 0x0000a2000c1e1500 */
[----:B------:R-:W-:-:S03]  /*01d0*/  LEA R10, P3, R0, R10, 0x1 ;  /* 0x0000000a000a7211 */ /* 0x000fc600078608ff */
[----:B------:R-:W3:Y:S01]  /*01e0*/  LDG.E.U16 R9, [R8.64] ;  /* 0x0000000608097981 */ /* 0x000ee2000c1e1500 */
[----:B------:R-:W-:-:S03]  /*01f0*/  LEA.HI.X.SX32 R11, R0, R12, 0x1, P3 ;  /* 0x0000000c000b7211 */ /* 0x000fc600018f0eff */
[----:B------:R-:W4:Y:S04]  /*0200*/  LDG.E.U16 R6, [R6.64] ;  /* 0x0000000606067981 */ /* 0x000f28000c1e1500 */
[----:B------:R-:W5:Y:S01]  /*0210*/  LDG.E.U16 R10, [R10.64] ;  /* 0x000000060a0a7981 */ /* 0x000f62000c1e1500 */
[----:B------:R-:W-:-:S04]  /*0220*/  SHF.R.S32.HI R0, RZ, 0x6, R43 ;  /* 0x00000006ff007819 */ /* 0x000fc8000001142b */
[----:B------:R-:W-:Y:S02]  /*0230*/  SGXT R0, R0, 0x1 ;  /* 0x000000010000781a */ /* 0x000fe40000000200 */
[----:B------:R-:W-:Y:S02]  /*0240*/  SHF.L.U32 R16, R43, 0x1, RZ ;  /* 0x000000012b107819 */ /* 0x000fe400000006ff */
[----:B------:R-:W-:-:S04]  /*0250*/  LOP3.LUT R0, R0, 0x90, RZ, 0xc0, !PT ;  /* 0x0000009000007812 */ /* 0x000fc800078ec0ff */
[----:B------:R-:W-:-:S04]  /*0260*/  LOP3.LUT R0, R0, 0x7e, R16, 0x78, !PT ;  /* 0x0000007e00007812 */ /* 0x000fc800078e7810 */
[----:B------:R-:W-:Y:S02]  /*0270*/  LOP3.LUT R17, R0, 0x20, RZ, 0x3c, !PT ;  /* 0x0000002000117812 */ /* 0x000fe400078e3cff */
[----:B------:R-:W-:-:S04]  /*0280*/  IADD3 R44, R2, 0x20, RZ ;  /* 0x00000020022c7810 */ /* 0x000fc80007ffe0ff */
[----:B------:R-:W-:Y:S01]  /*0290*/  ISETP.GE.AND P0, PT, R44, 0x1, PT ;  /* 0x000000012c00780c */ /* 0x000fe20003f06270 */
[----:B------:R-:W-:Y:S01]  /*02a0*/  IMAD.MOV.U32 R25, RZ, RZ, -0x800000 ;  /* 0xff800000ff197424 */ /* 0x000fe200078e00ff */
[----:B0-----:R-:W-:Y:S01]  /*02b0*/  MOV R4, 0x3f800000 ;  /* 0x3f80000000047802 */ /* 0x001fe20000000f00 */
[----:B------:R-:W-:Y:S01]  /*02c0*/  IMAD.MOV.U32 R3, RZ, RZ, 0x3f800000 ;  /* 0x3f800000ff037424 */ /* 0x000fe200078e00ff */
[----:B------:R-:W-:Y:S01]  /*02d0*/  CS2R R12, SRZ ;  /* 0x00000000000c7805 */ /* 0x000fe2000001ff00 */
[----:B------:R-:W-:Y:S01]  /*02e0*/  IMAD.MOV.U32 R27, RZ, RZ, -0x800000 ;  /* 0xff800000ff1b7424 */ /* 0x000fe200078e00ff */
[----:B------:R-:W-:Y:S01]  /*02f0*/  CS2R R14, SRZ ;  /* 0x00000000000e7805 */ /* 0x000fe2000001ff00 */
[C---:B------:R-:W-:Y:S01]  /*0300*/  LOP3.LUT R22, R43.reuse, 0x20, RZ, 0xc0, !PT ;  /* 0x000000202b167812 */ /* 0x040fe200078ec0ff */
[C---:B------:R-:W-:Y:S01]  /*0310*/  IMAD.SHL.U32 R20, R43.reuse, 0x40, RZ ;  /* 0x000000402b147824 */ /* 0x040fe200078e00ff */
[C---:B------:R-:W-:Y:S02]  /*0320*/  SHF.L.U32 R19, R43.reuse, 0x3, RZ ;  /* 0x000000032b137819 */ /* 0x040fe400000006ff */
[----:B------:R-:W-:Y:S01]  /*0330*/  LOP3.LUT R18, R43, 0x10, RZ, 0xc0, !PT ;  /* 0x000000102b127812 */ /* 0x000fe200078ec0ff */
[----:B--2---:R-:W-:Y:S04]  /*0340*/  STS.U16 [R0], R5 ;  /* 0x0000000500007388 */ /* 0x004fe80000000400 */
[----:B---3--:R0:W-:Y:S04]  /*0350*/  STS.U16 [R0+0x200], R9 ;  /* 0x0002000900007388 */ /* 0x0081e80000000400 */
[----:B----4-:R-:W-:Y:S04]  /*0360*/  STS.U16 [R17+0x100], R6 ;  /* 0x0001000611007388 */ /* 0x010fe80000000400 */
[----:B-----5:R1:W-:Y:S01]  /*0370*/  STS.U16 [R17+0x300], R10 ;  /* 0x0003000a11007388 */ /* 0x0203e20000000400 */
[----:B0-----:R-:W-:Y:S01]  /*0380*/  CS2R R8, SRZ ;  /* 0x0000000000087805 */ /* 0x001fe2000001ff00 */
[----:B-1----:R-:W-:Y:S01]  /*0390*/  CS2R R10, SRZ ;  /* 0x00000000000a7805 */ /* 0x002fe2000001ff00 */
[----:B------:R-:W-:Y:S05]  /*03a0*/  @!P0 BRA `(.L_x_0) ;  /* 0x00000cf000008947 */ /* 0x000fea0003800000 */
[----:B------:R-:W-:Y:S01]  /*03b0*/  LOP3.LUT R5, R43, 0xf, RZ, 0xc0, !PT ;  /* 0x0000000f2b057812 */ /* 0x000fe200078ec0ff */
[C---:B------:R-:W-:Y:S01]  /*03c0*/  IMAD R3, R21.reuse, c[0x0][0x1a0], RZ ;  /* 0x0000680015037a24 */ /* 0x040fe200078e02ff */
[--C-:B------:R-:W-:Y:S01]  /*03d0*/  SHF.R.U32.HI R8, RZ, 0x2, R43.reuse ;  /* 0x00000002ff087819 */ /* 0x100fe2000001162b */
[----:B------:R-:W-:Y:S01]  /*03e0*/  IMAD R4, R21, c[0x0][0x1b0], RZ ;  /* 0x00006c0015047a24 */ /* 0x000fe200078e02ff */
[----:B------:R-:W-:Y:S01]  /*03f0*/  SHF.R.U32.HI R11, RZ, 0x1, R22 ;  /* 0x00000001ff0b7819 */ /* 0x000fe20000011616 */
[C---:B------:R-:W-:Y:S01]  /*0400*/  IMAD R6, R5.reuse, c[0x0][0x1a8], RZ ;  /* 0x00006a0005067a24 */ /* 0x040fe200078e02ff */
[----:B------:R-:W-:Y:S01]  /*0410*/  SGXT.U32 R8, R8, 0x3 ;  /* 0x000000030808781a */ /* 0x000fe20000000000 */
[----:B------:R-:W-:Y:S01]  /*0420*/  IMAD R7, R5, c[0x0][0x1b4], RZ ;  /* 0x00006d0005077a24 */ /* 0x000fe200078e02ff */
[----:B------:R-:W-:Y:S01]  /*0430*/  LOP3.LUT R10, R16, 0x10, RZ, 0xc0, !PT ;  /* 0x00000010100a7812 */ /* 0x000fe200078ec0ff */
[C---:B------:R-:W-:Y:S01]  /*0440*/  IMAD.SHL.U32 R32, R3.reuse, 0x2, RZ ;  /* 0x0000000203207824 */ /* 0x040fe200078e00ff */
[----:B------:R-:W-:Y:S01]  /*0450*/  LOP3.LUT R9, R20, 0x1c0, RZ, 0xc0, !PT ;  /* 0x000001c014097812 */ /* 0x000fe200078ec0ff */
[----:B------:R-:W-:Y:S01]  /*0460*/  IMAD.SHL.U32 R5, R6, 0x2, RZ ;  /* 0x0000000206057824 */ /* 0x000fe200078e00ff */
[--C-:B------:R-:W-:Y:S01]  /*0470*/  LOP3.LUT R10, R10, 0x20, R43.reuse, 0xf8, !PT ;  /* 0x000000200a0a7812 */ /* 0x100fe200078ef82b */
[----:B------:R-:W-:Y:S01]  /*0480*/  IMAD.HI R3, R3, 0x2, RZ ;  /* 0x0000000203037827 */ /* 0x000fe200078e02ff */
[----:B------:R-:W-:Y:S01]  /*0490*/  SHF.L.U32 R28, R4, 0x1, RZ ;  /* 0x00000001041c7819 */ /* 0x000fe200000006ff */
[----:B------:R-:W-:Y:S01]  /*04a0*/  CS2R R14, SRZ ;  /* 0x00000000000e7805 */ /* 0x000fe2000001ff00 */
[----:B------:R-:W-:Y:S01]  /*04b0*/  IADD3 R32, P0, P1, R5, c[0x0][0x168], R32 ;  /* 0x00005a0005207a10 */ /* 0x000fe2000791e020 */
[----:B------:R-:W-:Y:S01]  /*04c0*/  IMAD.HI R6, R6, 0x2, RZ ;  /* 0x0000000206067827 */ /* 0x000fe200078e02ff */
[----:B------:R-:W-:Y:S01]  /*04d0*/  LOP3.LUT R5, R2, R11, R8, 0xfe, !PT ;  /* 0x0000000b02057212 */ /* 0x000fe200078efe08 */
[----:B------:R-:W-:Y:S01]  /*04e0*/  UMOV UR4, URZ ;  /* 0x0000003f00047c82 */ /* 0x000fe20008000000 */
[----:B------:R-:W-:Y:S01]  /*04f0*/  SHF.R.U32.HI R2, RZ, 0x4, R43 ;  /* 0x00000004ff027819 */ /* 0x000fe2000001162b */
[----:B------:R-:W-:Y:S01]  /*0500*/  IMAD R13, R18, 0x20, R9 ;  /* 0x00000020120d7824 */ /* 0x000fe200078e0209 */
[----:B------:R-:W-:Y:S01]  /*0510*/  IADD3.X R8, R6, c[0x0][0x16c], R3, P0, P1 ;  /* 0x00005b0006087a10 */ /* 0x000fe200007e2403 */
[----:B------:R-:W-:Y:S01]  /*0520*/  IMAD.SHL.U32 R9, R7, 0x2, RZ ;  /* 0x0000000207097824 */ /* 0x000fe200078e00ff */
[----:B------:R-:W-:Y:S01]  /*0530*/  SHF.R.S32.HI R3, RZ, 0x2, R43 ;  /* 0x00000002ff037819 */ /* 0x000fe2000001142b */
[----:B------:R-:W-:Y:S01]  /*0540*/  IMAD.HI R4, R4, 0x2, RZ ;  /* 0x0000000204047827 */ /* 0x000fe200078e02ff */
[----:B------:R-:W-:Y:S01]  /*0550*/  LOP3.LUT R10, R10, 0x30, R19, 0x78, !PT ;  /* 0x000000300a0a7812 */ /* 0x000fe200078e7813 */
[----:B------:R-:W-:Y:S01]  /*0560*/  UMOV UR5, URZ ;  /* 0x0000003f00057c82 */ /* 0x000fe20008000000 */
[----:B------:R-:W-:Y:S01]  /*0570*/  SGXT R3, R3, 0x1 ;  /* 0x000000010303781a */ /* 0x000fe20000000200 */
[----:B------:R-:W-:Y:S01]  /*0580*/  IMAD.HI R7, R7, 0x2, RZ ;  /* 0x0000000207077827 */ /* 0x000fe200078e02ff */
[----:B------:R-:W-:-:S02]  /*0590*/  LOP3.LUT R45, R43, 0x3, RZ, 0xc0, !PT ;  /* 0x000000032b2d7812 */ /* 0x000fc400078ec0ff */
[----:B------:R-:W-:Y:S01]  /*05a0*/  SGXT.U32 R2, R2, 0x3 ;  /* 0x000000030202781a */ /* 0x000fe20000000000 */
[----:B------:R-:W-:Y:S01]  /*05b0*/  IMAD.MOV.U32 R37, RZ, RZ, -0x800000 ;  /* 0xff800000ff257424 */ /* 0x000fe200078e00ff */
[----:B------:R-:W-:Y:S01]  /*05c0*/  LOP3.LUT R6, R3, 0x90, RZ, 0xc0, !PT ;  /* 0x0000009003067812 */ /* 0x000fe200078ec0ff */
[----:B------:R-:W-:Y:S01]  /*05d0*/  IMAD R11, R45, 0x2, R18 ;  /* 0x000000022d0b7824 */ /* 0x000fe200078e0212 */
[----:B------:R-:W-:Y:S01]  /*05e0*/  IADD3 R28, P2, P3, R9, c[0x0][0x170], R28 ;  /* 0x00005c00091c7a10 */ /* 0x000fe20007b5e01c */
[----:B------:R-:W-:Y:S01]  /*05f0*/  IMAD R3, R2, c[0x0][0x1a4], RZ ;  /* 0x0000690002037a24 */ /* 0x000fe200078e02ff */
[----:B------:R-:W-:Y:S01]  /*0600*/  IADD3 R38, R10, R13, RZ ;  /* 0x0000000d0a267210 */ /* 0x000fe20007ffe0ff */
[----:B------:R-:W-:Y:S01]  /*0610*/  IMAD.MOV.U32 R10, RZ, RZ, c[0x0][0x1a4] ;  /* 0x00006900ff0a7624 */ /* 0x000fe200078e00ff */
[----:B------:R-:W-:Y:S01]  /*0620*/  LOP3.LUT R6, R6, 0x10, R16, 0x78, !PT ;  /* 0x0000001006067812 */ /* 0x000fe200078e7810 */
[----:B------:R-:W-:Y:S01]  /*0630*/  IMAD R9, R2, c[0x0][0x1b8], RZ ;  /* 0x00006e0002097a24 */ /* 0x000fe200078e02ff */
[----:B------:R-:W-:Y:S01]  /*0640*/  MOV R2, c[0x0][0x1b8] ;  /* 0x00006e0000027a02 */ /* 0x000fe20000000f00 */
[----:B------:R-:W-:Y:S01]  /*0650*/  CS2R R12, SRZ ;  /* 0x00000000000c7805 */ /* 0x000fe2000001ff00 */
[----:B------:R-:W-:Y:S01]  /*0660*/  IADD3.X R4, R7, c[0x0][0x174], R4, P2, P3 ;  /* 0x00005d0007047a10 */ /* 0x000fe200017e6404 */
[----:B------:R-:W-:Y:S01]  /*0670*/  IMAD R7, R10, 0x8, R3 ;  /* 0x000000080a077824 */ /* 0x000fe200078e0203 */
[----:B------:R-:W-:Y:S01]  /*0680*/  LEA R34, P0, R3, R32, 0x1 ;  /* 0x0000002003227211 */ /* 0x000fe200078008ff */
[----:B------:R-:W-:Y:S01]  /*0690*/  IMAD.U32 R36, R11, 0x10, R6 ;  /* 0x000000100b247824 */ /* 0x000fe200078e0006 */
[----:B------:R-:W-:Y:S01]  /*06a0*/  LEA R11, R2, R9, 0x3 ;  /* 0x00000009020b7211 */ /* 0x000fe200078e18ff */
[----:B------:R-:W-:Y:S01]  /*06b0*/  IMAD.MOV.U32 R2, RZ, RZ, RZ ;  /* 0x000000ffff027224 */ /* 0x000fe200078e00ff */
[----:B------:R-:W-:-:S02]  /*06c0*/  LEA R30, P2, R9, R28, 0x1 ;  /* 0x0000001c091e7211 */ /* 0x000fc400078408ff */
[----:B------:R-:W-:Y:S02]  /*06d0*/  LEA R32, P1, R7, R32, 0x1 ;  /* 0x0000002007207211 */ /* 0x000fe400078208ff */
[----:B------:R-:W-:Y:S02]  /*06e0*/  LEA R28, P3, R11, R28, 0x1 ;  /* 0x0000001c0b1c7211 */ /* 0x000fe400078608ff */
[-C--:B------:R-:W-:Y:S01]  /*06f0*/  LEA.HI.X.SX32 R35, R3, R8.reuse, 0x1, P0 ;  /* 0x0000000803237211 */ /* 0x080fe200000f0eff */
[----:B------:R-:W-:Y:S01]  /*0700*/  IMAD.MOV.U32 R3, RZ, RZ, 0x3f800000 ;  /* 0x3f800000ff037424 */ /* 0x000fe200078e00ff */
[----:B------:R-:W-:Y:S01]  /*0710*/  LEA.HI.X.SX32 R33, R7, R8, 0x1, P1 ;  /* 0x0000000807217211 */ /* 0x000fe200008f0eff */
[----:B------:R-:W-:Y:S01]  /*0720*/  IMAD.MOV.U32 R7, RZ, RZ, -0x800000 ;  /* 0xff800000ff077424 */ /* 0x000fe200078e00ff */
[-C--:B------:R-:W-:Y:S02]  /*0730*/  LEA.HI.X.SX32 R31, R9, R4.reuse, 0x1, P2 ;  /* 0x00000004091f7211 */ /* 0x080fe400010f0eff */
[----:B------:R-:W-:Y:S01]  /*0740*/  LEA.HI.X.SX32 R29, R11, R4, 0x1, P3 ;  /* 0x000000040b1d7211 */ /* 0x000fe200018f0eff */
[----:B------:R-:W-:Y:S01]  /*0750*/  CS2R R8, SRZ ;  /* 0x0000000000087805 */ /* 0x000fe2000001ff00 */
[----:B------:R-:W-:Y:S01]  /*0760*/  MOV R6, RZ ;  /* 0x000000ff00067202 */ /* 0x000fe20000000f00 */
[----:B------:R-:W-:Y:S01]  /*0770*/  CS2R R10, SRZ ;  /* 0x00000000000a7805 */ /* 0x000fe2000001ff00 */
[----:B------:R-:W-:-:S02]  /*0780*/  MOV R4, 0x3f800000 ;  /* 0x3f80000000047802 */ /* 0x000fc40000000f00 */
[----:B------:R-:W-:Y:S02]  /*0790*/  LOP3.LUT R42, R5, 0x8, RZ, 0xfc, !PT ;  /* 0x00000008052a7812 */ /* 0x000fe400078efcff */
.L_x_1:
[----:B------:R-:W-:-:S04]  /*07a0*/  IMAD.WIDE R16, R6, 0x2, R34 ;  /* 0x0000000206107825 */ /* 0x000fc800078e0222 */
[----:B------:R-:W-:Y:S01]  /*07b0*/  IMAD.WIDE R18, R6, 0x2, R32 ;  /* 0x0000000206127825 */ /* 0x000fe200078e0220 */
[----:B------:R0:W2:Y:S04]  /*07c0*/  LDG.E.U16 R21, [R16.64] ;  /* 0x0000000610157981 */ /* 0x0000a8000c1e1500 */
[----:B------:R-:W3:Y:S01]  /*07d0*/  LDG.E.U16 R23, [R18.64] ;  /* 0x0000000612177981 */ /* 0x000ee2000c1e1500 */
[----:B------:R-:W-:-:S03]  /*07e0*/  IMAD.WIDE R40, R2, 0x2, R30 ;  /* 0x0000000202287825 */ /* 0x000fc600078e021e */
[----:B------:R-:W-:Y:S01]  /*07f0*/  BAR.SYNC.DEFER_BLOCKING 0x0 ;  /* 0x0000000000007b1d */ /* 0x000fe20000010000 */
[----:B0-----:R-:W-:-:S05]  /*0800*/  IMAD.WIDE R16, R2, 0x2, R28 ;  /* 0x0000000202107825 */ /* 0x001fca00078e021c */
[----:B--2---:R-:W-:Y:S04]  /*0810*/  STS.U16 [R0+0x400], R21 ;  /* 0x0004001500007388 */ /* 0x004fe80000000400 */
[----:B---3--:R-:W-:Y:S04]  /*0820*/  STS.U16 [R0+0x500], R23 ;  /* 0x0005001700007388 */ /* 0x008fe80000000400 */
[----:B------:R-:W-:Y:S06]  /*0830*/  BAR.SYNC.DEFER_BLOCKING 0x0 ;  /* 0x0000000000007b1d */ /* 0x000fec0000010000 */
[----:B------:R0:W2:Y:S04]  /*0840*/  LDG.E.U16 R40, [R40.64] ;  /* 0x0000000628287981 */ /* 0x0000a8000c1e1500 */
[----:B------:R-:W-:Y:S04]  /*0850*/  LDSM.16.M88.4 R20, [R36+0x400] ;  /* 0x000400002414783b */ /* 0x000fe80000000200 */
[----:B0-----:R0:W3:Y:S04]  /*0860*/  LDG.E.U16 R41, [R16.64] ;  /* 0x0000000610297981 */ /* 0x0010e8000c1e1500 */
[----:B0-----:R-:W0:Y:S04]  /*0870*/  LDSM.16.MT88.4 R16, [R38] ;  /* 0x000000002610783b */ /* 0x001e280000004200 */
[----:B------:R-:W-:Y:S01]  /*0880*/  BAR.SYNC.DEFER_BLOCKING 0x0 ;  /* 0x0000000000007b1d */ /* 0x000fe20000010000 */
[C---:B0-----:R-:W-:Y:S07]  /*0890*/  HMMA.16816.F32.BF16 R24, R16.reuse, R20, RZ ;  /* 0x000000141018723c */ /* 0x041fee00000418ff */
[----:B------:R-:W-:Y:S01]  /*08a0*/  LEA R21, P0, R45, UR4, 0x1 ;  /* 0x000000042d157c11 */ /* 0x000fe2000f8008ff */
[----:B------:R-:W-:Y:S01]  /*08b0*/  HMMA.16816.F32.BF16 R16, R16, R22, RZ ;  /* 0x000000161010723c */ /* 0x000fe200000418ff */
[----:B------:R-:W-:-:S02]  /*08c0*/  UIADD3 UR4, UP0, UR4, 0x10, URZ ;  /* 0x0000001004047890 */ /* 0x000fc4000ff1e03f */
[C---:B------:R-:W-:Y:S02]  /*08d0*/  IADD3 R20, P1, R21.reuse, 0x8, RZ ;  /* 0x0000000815147810 */ /* 0x040fe40007f3e0ff */
[CC--:B------:R-:W-:Y:S02]  /*08e0*/  ISETP.GE.U32.AND P4, PT, R21.reuse, R5.reuse, PT ;  /* 0x000000051500720c */ /* 0x0c0fe40003f86070 */
[-C--:B------:R-:W-:Y:S01]  /*08f0*/  ISETP.GT.U32.AND P3, PT, R20, R5.reuse, PT ;  /* 0x000000051400720c */ /* 0x080fe20003f64070 */
[----:B------:R-:W-:Y:S01]  /*0900*/  IMAD.X R20, RZ, RZ, UR5, P0 ;  /* 0x00000005ff147e24 */ /* 0x000fe200080e06ff */
[C---:B------:R-:W-:Y:S01]  /*0910*/  ISETP.GT.U32.AND P0, PT, R21.reuse, R5, PT ;  /* 0x000000051500720c */ /* 0x040fe20003f04070 */
[----:B------:R-:W-:Y:S01]  /*0920*/  UIADD3.X UR5, URZ, UR5, URZ, UP0, !UPT ;  /* 0x000000053f057290 */ /* 0x000fe200087fe43f */
[----:B------:R-:W-:Y:S02]  /*0930*/  ISETP.GT.U32.AND P2, PT, R21, R42, PT ;  /* 0x0000002a1500720c */ /* 0x000fe40003f44070 */
[----:B------:R-:W-:-:S02]  /*0940*/  IADD3.X R22, RZ, R20, RZ, P1, !PT ;  /* 0x00000014ff167210 */ /* 0x000fc40000ffe4ff */
[C---:B------:R-:W-:Y:S01]  /*0950*/  ISETP.GE.U32.AND P1, PT, R21.reuse, R42, PT ;  /* 0x0000002a1500720c */ /* 0x040fe20003f26070 */
[----:B------:R-:W-:Y:S01]  /*0960*/  FMUL R23, R24, c[0x0][0x188] ;  /* 0x0000620018177a20 */ /* 0x000fe20000400000 */
[----:B------:R-:W-:Y:S01]  /*0970*/  IADD3 R21, P5, R21, 0x9, RZ ;  /* 0x0000000915157810 */ /* 0x000fe20007fbe0ff */
[----:B------:R-:W-:Y:S01]  /*0980*/  FMUL R25, R25, c[0x0][0x188] ;  /* 0x0000620019197a20 */ /* 0x000fe20000400000 */
[C---:B------:R-:W-:Y:S01]  /*0990*/  ISETP.GT.U32.AND.EX P0, PT, R20.reuse, RZ, PT, P0 ;  /* 0x000000ff1400720c */ /* 0x040fe20003f04100 */
[----:B------:R-:W-:Y:S01]  /*09a0*/  FMUL R27, R27, c[0x0][0x188] ;  /* 0x000062001b1b7a20 */ /* 0x000fe20000400000 */
[----:B------:R-:W-:Y:S01]  /*09b0*/  ISETP.GE.U32.AND.EX P4, PT, R20, RZ, PT, P4 ;  /* 0x000000ff1400720c */ /* 0x000fe20003f86140 */
[----:B------:R-:W-:Y:S01]  /*09c0*/  IMAD.X R24, RZ, RZ, R20, P5 ;  /* 0x000000ffff187224 */ /* 0x000fe200028e0614 */
[----:B------:R-:W-:Y:S01]  /*09d0*/  ISETP.GT.U32.AND.EX P3, PT, R22, RZ, PT, P3 ;  /* 0x000000ff1600720c */ /* 0x000fe20003f64130 */
[----:B------:R-:W-:Y:S01]  /*09e0*/  FMUL R22, R16, c[0x0][0x188] ;  /* 0x0000620010167a20 */ /* 0x000fe20000400000 */
[----:B------:R-:W-:Y:S01]  /*09f0*/  FSEL R16, R23, -INF , !P0 ;  /* 0xff80000017107808 */ /* 0x000fe20004000000 */
[----:B------:R-:W-:Y:S01]  /*0a00*/  FMUL R17, R17, c[0x0][0x188] ;  /* 0x0000620011117a20 */ /* 0x000fe20000400000 */
[----:B------:R-:W-:Y:S01]  /*0a10*/  ISETP.GT.U32.AND P6, PT, R21, R5, PT ;  /* 0x000000051500720c */ /* 0x000fe20003fc4070 */
[----:B------:R-:W-:Y:S01]  /*0a20*/  FMUL R18, R18, c[0x0][0x188] ;  /* 0x0000620012127a20 */ /* 0x000fe20000400000 */
[----:B------:R-:W-:Y:S01]  /*0a30*/  FSEL R23, R25, -INF , !P4 ;  /* 0xff80000019177808 */ /* 0x000fe20006000000 */
[----:B------:R-:W-:Y:S01]  /*0a40*/  FMUL R19, R19, c[0x0][0x188] ;  /* 0x0000620013137a20 */ /* 0x000fe20000400000 */
[----:B------:R-:W-:-:S02]  /*0a50*/  ISETP.GT.U32.AND.EX P4, PT, R24, RZ, PT, P6 ;  /* 0x000000ff1800720c */ /* 0x000fc40003f84160 */
[----:B------:R-:W-:Y:S02]  /*0a60*/  FSEL R22, R22, -INF , !P3 ;  /* 0xff80000016167808 */ /* 0x000fe40005800000 */
[----:B------:R-:W-:Y:S02]  /*0a70*/  FMNMX R25, R16, R23, !PT ;  /* 0x0000001710197209 */ /* 0x000fe40007800000 */
[----:B------:R-:W-:Y:S02]  /*0a80*/  FSEL R17, R17, -INF , !P4 ;  /* 0xff80000011117808 */ /* 0x000fe40006000000 */
[----:B------:R-:W-:Y:S02]  /*0a90*/  FMNMX R25, R22, R25, !PT ;  /* 0x0000001916197209 */ /* 0x000fe40007800000 */
[----:B------:R-:W-:Y:S02]  /*0aa0*/  ISETP.GT.U32.AND P4, PT, R21, R42, PT ;  /* 0x0000002a1500720c */ /* 0x000fe40003f84070 */
[----:B------:R-:W-:-:S02]  /*0ab0*/  FMNMX R25, R17, R25, !PT ;  /* 0x0000001911197209 */ /* 0x000fc40007800000 */
[C---:B------:R-:W-:Y:S02]  /*0ac0*/  ISETP.GT.U32.AND.EX P2, PT, R20.reuse, RZ, PT, P2 ;  /* 0x000000ff1400720c */ /* 0x040fe40003f44120 */
[----:B------:R-:W-:Y:S01]  /*0ad0*/  ISETP.GE.U32.AND.EX P3, PT, R20, RZ, PT, P1 ;  /* 0x000000ff1400720c */ /* 0x000fe20003f66110 */
[----:B------:R-:W0:Y:S01]  /*0ae0*/  SHFL.BFLY PT, R21, R25, 0x2, 0x1f ;  /* 0x0c401f0019157f89 */ /* 0x000e2200000e0000 */
[----:B------:R-:W-:Y:S01]  /*0af0*/  FMUL R20, R26, c[0x0][0x188] ;  /* 0x000062001a147a20 */ /* 0x000fe20000400000 */
[----:B------:R-:W-:Y:S02]  /*0b00*/  ISETP.GT.U32.AND.EX P1, PT, R24, RZ, PT, P4 ;  /* 0x000000ff1800720c */ /* 0x000fe40003f24140 */
[----:B------:R-:W-:Y:S02]  /*0b10*/  FSEL R24, R18, -INF , !P0 ;  /* 0xff80000012187808 */ /* 0x000fe40004000000 */
[----:B------:R-:W-:Y:S02]  /*0b20*/  FSEL R20, R20, -INF , !P2 ;  /* 0xff80000014147808 */ /* 0x000fe40005000000 */
[----:B------:R-:W-:-:S02]  /*0b30*/  FSEL R19, R19, -INF , !P1 ;  /* 0xff80000013137808 */ /* 0x000fc40004800000 */
[----:B------:R-:W-:Y:S02]  /*0b40*/  ISETP.LE.U32.AND P0, PT, R44, UR4, PT ;  /* 0x000000042c007c0c */ /* 0x000fe4000bf03070 */
[----:B0-----:R-:W-:Y:S02]  /*0b50*/  FMNMX R25, R25, R21, !PT ;  /* 0x0000001519197209 */ /* 0x001fe40007800000 */
[----:B------:R-:W-:-:S03]  /*0b60*/  FSEL R21, R27, -INF , !P3 ;  /* 0xff8000001b157808 */ /* 0x000fc60005800000 */
[----:B------:R-:W0:Y:S01]  /*0b70*/  SHFL.BFLY PT, R27, R25, 0x1, 0x1f ;  /* 0x0c201f00191b7f89 */ /* 0x000e2200000e0000 */
[----:B------:R-:W-:-:S04]  /*0b80*/  FMNMX R18, R20, R21, !PT ;  /* 0x0000001514127209 */ /* 0x000fc80007800000 */
[----:B------:R-:W-:-:S04]  /*0b90*/  FMNMX R18, R24, R18, !PT ;  /* 0x0000001218127209 */ /* 0x000fc80007800000 */
[----:B------:R-:W-:-:S05]  /*0ba0*/  FMNMX R26, R19, R18, !PT ;  /* 0x00000012131a7209 */ /* 0x000fca0007800000 */
[----:B------:R-:W1:Y:S01]  /*0bb0*/  SHFL.BFLY PT, R18, R26, 0x2, 0x1f ;  /* 0x0c401f001a127f89 */ /* 0x000e6200000e0000 */
[----:B0-----:R-:W-:-:S04]  /*0bc0*/  FMNMX R25, R25, R27, !PT ;  /* 0x0000001b19197209 */ /* 0x001fc80007800000 */
[----:B------:R-:W-:-:S05]  /*0bd0*/  FMNMX R25, R25, R37, !PT ;  /* 0x0000002519197209 */ /* 0x000fca0007800000 */
[--C-:B------:R-:W-:Y:S02]  /*0be0*/  FADD R16, R16, -R25.reuse ;  /* 0x8000001910107221 */ /* 0x100fe40000000000 */
[--C-:B------:R-:W-:Y:S02]  /*0bf0*/  FADD R23, R23, -R25.reuse ;  /* 0x8000001917177221 */ /* 0x100fe40000000000 */
[----:B------:R-:W-:Y:S01]  /*0c00*/  FMUL R16, R16, 1.4426950216293334961 ;  /* 0x3fb8aa3b10107820 */ /* 0x000fe20000400000 */
[----:B-1----:R-:W-:Y:S01]  /*0c10*/  FMNMX R26, R26, R18, !PT ;  /* 0x000000121a1a7209 */ /* 0x002fe20007800000 */
[----:B------:R-:W-:Y:S02]  /*0c20*/  FMUL R23, R23, 1.4426950216293334961 ;  /* 0x3fb8aa3b17177820 */ /* 0x000fe40000400000 */
[----:B------:R-:W-:Y:S02]  /*0c30*/  FADD R22, R22, -R25 ;  /* 0x8000001916167221 */ /* 0x000fe40000000000 */
[----:B------:R-:W0:Y:S01]  /*0c40*/  SHFL.BFLY PT, R27, R26, 0x1, 0x1f ;  /* 0x0c201f001a1b7f89 */ /* 0x000e2200000e0000 */
[----:B------:R-:W-:Y:S01]  /*0c50*/  MUFU.EX2 R16, R16 ;  /* 0x0000001000107308 */ /* 0x000fe20000000800 */
[----:B------:R-:W-:-:S02]  /*0c60*/  FMUL R18, R22, 1.4426950216293334961 ;  /* 0x3fb8aa3b16127820 */ /* 0x000fc40000400000 */
[----:B------:R-:W-:Y:S02]  /*0c70*/  FADD R17, R17, -R25 ;  /* 0x8000001911117221 */ /* 0x000fe40000000000 */
[----:B------:R-:W-:Y:S02]  /*0c80*/  FADD R37, -R25, R37 ;  /* 0x0000002519257221 */ /* 0x000fe40000000100 */
[----:B------:R-:W-:Y:S01]  /*0c90*/  FMUL R17, R17, 1.4426950216293334961 ;  /* 0x3fb8aa3b11117820 */ /* 0x000fe20000400000 */
[----:B------:R-:W1:Y:S01]  /*0ca0*/  MUFU.EX2 R23, R23 ;  /* 0x0000001700177308 */ /* 0x000e620000000800 */
[----:B------:R-:W-:-:S07]  /*0cb0*/  FMUL R37, R37, 1.4426950216293334961 ;  /* 0x3fb8aa3b25257820 */ /* 0x000fce0000400000 */
[----:B------:R-:W4:Y:S01]  /*0cc0*/  MUFU.EX2 R18, R18 ;  /* 0x0000001200127308 */ /* 0x000f220000000800 */
[----:B0-----:R-:W-:-:S07]  /*0cd0*/  FMNMX R27, R26, R27, !PT ;  /* 0x0000001b1a1b7209 */ /* 0x001fce0007800000 */
[----:B------:R1:W0:Y:S01]  /*0ce0*/  MUFU.EX2 R22, R17 ;  /* 0x0000001100167308 */ /* 0x0002220000000800 */
[----:B------:R-:W-:-:S05]  /*0cf0*/  FMNMX R27, R27, R7, !PT ;  /* 0x000000071b1b7209 */ /* 0x000fca0007800000 */
[----:B------:R-:W-:Y:S02]  /*0d00*/  FADD R20, R20, -R27 ;  /* 0x8000001b14147221 */ /* 0x000fe40000000000 */
[----:B-1----:R-:W-:Y:S01]  /*0d10*/  FADD R17, R16, R23 ;  /* 0x0000001710117221 */ /* 0x002fe20000000000 */
[----:B------:R-:W-:Y:S01]  /*0d20*/  F2FP.BF16.PACK_AB R16, R23, R16 ;  /* 0x000000101710723e */ /* 0x000fe200000010ff */
[----:B------:R-:W-:Y:S02]  /*0d30*/  FADD R21, R21, -R27 ;  /* 0x8000001b15157221 */ /* 0x000fe40000000000 */
[----:B----4-:R-:W-:Y:S02]  /*0d40*/  FADD R26, R18, R17 ;  /* 0x00000011121a7221 */ /* 0x010fe40000000000 */
[----:B------:R-:W-:Y:S01]  /*0d50*/  FMUL R17, R20, 1.4426950216293334961 ;  /* 0x3fb8aa3b14117820 */ /* 0x000fe20000400000 */
[----:B0-----:R-:W-:Y:S01]  /*0d60*/  F2FP.BF16.PACK_AB R18, R22, R18 ;  /* 0x000000121612723e */ /* 0x001fe200000010ff */
[----:B------:R-:W-:-:S02]  /*0d70*/  FMUL R21, R21, 1.4426950216293334961 ;  /* 0x3fb8aa3b15157820 */ /* 0x000fc40000400000 */
[--C-:B------:R-:W-:Y:S02]  /*0d80*/  FADD R24, R24, -R27.reuse ;  /* 0x8000001b18187221 */ /* 0x100fe40000000000 */
[----:B------:R-:W-:Y:S01]  /*0d90*/  FADD R20, R19, -R27 ;  /* 0x8000001b13147221 */ /* 0x000fe20000000000 */
[----:B------:R-:W-:Y:S01]  /*0da0*/  MUFU.EX2 R17, R17 ;  /* 0x0000001100117308 */ /* 0x000fe20000000800 */
[----:B------:R-:W-:Y:S02]  /*0db0*/  FADD R26, R22, R26 ;  /* 0x0000001a161a7221 */ /* 0x000fe40000000000 */
[----:B------:R-:W-:Y:S02]  /*0dc0*/  FMUL R24, R24, 1.4426950216293334961 ;  /* 0x3fb8aa3b18187820 */ /* 0x000fe40000400000 */
[----:B------:R-:W-:-:S03]  /*0dd0*/  FMUL R20, R20, 1.4426950216293334961 ;  /* 0x3fb8aa3b14147820 */ /* 0x000fc60000400000 */
[----:B------:R-:W0:Y:S08]  /*0de0*/  MUFU.EX2 R21, R21 ;  /* 0x0000001500157308 */ /* 0x000e300000000800 */
[----:B------:R0:W1:Y:S08]  /*0df0*/  MUFU.EX2 R19, R24 ;  /* 0x0000001800137308 */ /* 0x0000700000000800 */
[----:B------:R-:W4:Y:S01]  /*0e00*/  MUFU.EX2 R20, R20 ;  /* 0x0000001400147308 */ /* 0x000f220000000800 */
[----:B0-----:R-:W-:Y:S01]  /*0e10*/  FADD R24, R17, R21 ;  /* 0x0000001511187221 */ /* 0x001fe20000000000 */
[----:B------:R-:W-:-:S03]  /*0e20*/  F2FP.BF16.PACK_AB R17, R21, R17 ;  /* 0x000000111511723e */ /* 0x000fc600000010ff */
[----:B-1----:R-:W-:-:S04]  /*0e30*/  FADD R24, R19, R24 ;  /* 0x0000001813187221 */ /* 0x002fc80000000000 */
[C---:B----4-:R-:W-:Y:S01]  /*0e40*/  FADD R24, R20.reuse, R24 ;  /* 0x0000001814187221 */ /* 0x050fe20000000000 */
[----:B------:R-:W-:Y:S01]  /*0e50*/  F2FP.BF16.PACK_AB R19, R20, R19 ;  /* 0x000000131413723e */ /* 0x000fe200000010ff */
[----:B--2---:R-:W-:Y:S04]  /*0e60*/  STS.U16 [R0+0x400], R40 ;  /* 0x0004002800007388 */ /* 0x004fe80000000400 */
[----:B------:R-:W0:Y:S04]  /*0e70*/  SHFL.BFLY PT, R40, R26, 0x2, 0x1f ;  /* 0x0c401f001a287f89 */ /* 0x000e2800000e0000 */
[----:B---3--:R-:W-:Y:S01]  /*0e80*/  STS.U16 [R0+0x500], R41 ;  /* 0x0005002900007388 */ /* 0x008fe20000000400 */
[----:B0-----:R-:W-:-:S03]  /*0e90*/  FADD R26, R26, R40 ;  /* 0x000000281a1a7221 */ /* 0x001fc60000000000 */
[----:B------:R-:W0:Y:S04]  /*0ea0*/  SHFL.BFLY PT, R40, R24, 0x2, 0x1f ;  /* 0x0c401f0018287f89 */ /* 0x000e2800000e0000 */
[----:B------:R-:W1:Y:S01]  /*0eb0*/  SHFL.BFLY PT, R23, R26, 0x1, 0x1f ;  /* 0x0c201f001a177f89 */ /* 0x000e6200000e0000 */
[----:B0-----:R-:W-:Y:S02]  /*0ec0*/  FADD R24, R24, R40 ;  /* 0x0000002818187221 */ /* 0x001fe40000000000 */
[----:B------:R-:W-:Y:S02]  /*0ed0*/  FADD R40, -R27, R7 ;  /* 0x000000071b287221 */ /* 0x000fe40000000100 */
[----:B-1----:R-:W-:Y:S01]  /*0ee0*/  FADD R26, R26, R23 ;  /* 0x000000171a1a7221 */ /* 0x002fe20000000000 */
[----:B------:R-:W0:Y:S01]  /*0ef0*/  SHFL.BFLY PT, R22, R24, 0x1, 0x1f ;  /* 0x0c201f0018167f89 */ /* 0x000e2200000e0000 */
[----:B------:R1:W2:Y:S02]  /*0f00*/  MUFU.EX2 R7, R37 ;  /* 0x0000002500077308 */ /* 0x0002a40000000800 */
[----:B-1----:R-:W-:-:S06]  /*0f10*/  FMUL R37, R40, 1.4426950216293334961 ;  /* 0x3fb8aa3b28257820 */ /* 0x002fcc0000400000 */
[----:B------:R-:W1:Y:S01]  /*0f20*/  MUFU.EX2 R37, R37 ;  /* 0x0000002500257308 */ /* 0x000e620000000800 */
[C---:B--2---:R-:W-:Y:S02]  /*0f30*/  FMUL R12, R7.reuse, R12 ;  /* 0x0000000c070c7220 */ /* 0x044fe40000400000 */
[C---:B------:R-:W-:Y:S02]  /*0f40*/  FMUL R13, R7.reuse, R13 ;  /* 0x0000000d070d7220 */ /* 0x040fe40000400000 */
[C---:B------:R-:W-:Y:S02]  /*0f50*/  FMUL R8, R7.reuse, R8 ;  /* 0x0000000807087220 */ /* 0x040fe40000400000 */
[C---:B------:R-:W-:Y:S02]  /*0f60*/  FMUL R9, R7.reuse, R9 ;  /* 0x0000000907097220 */ /* 0x040fe40000400000 */
[----:B0-----:R-:W-:Y:S01]  /*0f70*/  FADD R24, R24, R22 ;  /* 0x0000001618187221 */ /* 0x001fe20000000000 */
[----:B------:R-:W-:Y:S01]  /*0f80*/  BAR.SYNC.DEFER_BLOCKING 0x0 ;  /* 0x0000000000007b1d */ /* 0x000fe20000010000 */
[----:B------:R-:W-:-:S02]  /*0f90*/  FFMA R3, R7, R3, R26 ;  /* 0x0000000307037223 */ /* 0x000fc4000000001a */
[----:B------:R-:W-:Y:S02]  /*0fa0*/  IMAD.MOV.U32 R7, RZ, RZ, R27 ;  /* 0x000000ffff077224 */ /* 0x000fe400078e001b */
[C---:B-1----:R-:W-:Y:S02]  /*0fb0*/  FMUL R14, R37.reuse, R14 ;  /* 0x0000000e250e7220 */ /* 0x042fe40000400000 */
[C---:B------:R-:W-:Y:S02]  /*0fc0*/  FMUL R15, R37.reuse, R15 ;  /* 0x0000000f250f7220 */ /* 0x040fe40000400000 */
[C---:B------:R-:W-:Y:S02]  /*0fd0*/  FMUL R10, R37.reuse, R10 ;  /* 0x0000000a250a7220 */ /* 0x040fe40000400000 */
[C---:B------:R-:W-:Y:S02]  /*0fe0*/  FMUL R11, R37.reuse, R11 ;  /* 0x0000000b250b7220 */ /* 0x040fe40000400000 */
[----:B------:R-:W-:Y:S01]  /*0ff0*/  FFMA R4, R37, R4, R24 ;  /* 0x0000000425047223 */ /* 0x000fe20000000018 */
[----:B------:R-:W-:Y:S01]  /*1000*/  MOV R37, R25 ;  /* 0x0000001900257202 */ /* 0x000fe20000000f00 */
[----:B------:R-:W0:Y:S02]  /*1010*/  LDSM.16.M88.4 R20, [R36+0x400] ;  /* 0x000400002414783b */ /* 0x000e240000000200 */
[C---:B0-----:R-:W-:Y:S08]  /*1020*/  HMMA.16816.F32.BF16 R12, R16.reuse, R20, R12 ;  /* 0x00000014100c723c */ /* 0x041ff0000004180c */
[----:B------:R-:W-:Y:S07]  /*1030*/  HMMA.16816.F32.BF16 R8, R16, R22, R8 ;  /* 0x000000161008723c */ /* 0x000fee0000041808 */
[----:B------:R-:W-:Y:S01]  /*1040*/  IMAD.U32 R16, RZ, RZ, UR5 ;  /* 0x00000005ff107e24 */ /* 0x000fe2000f8e00ff */
[----:B------:R-:W-:-:S04]  /*1050*/  MOV R17, 0x10 ;  /* 0x0000001000117802 */ /* 0x000fc80000000f00 */
[----:B------:R-:W-:Y:S01]  /*1060*/  ISETP.GE.U32.AND.EX P0, PT, R16, RZ, PT, P0 ;  /* 0x000000ff1000720c */ /* 0x000fe20003f06100 */
[C---:B------:R-:W-:Y:S02]  /*1070*/  IMAD R2, R17.reuse, c[0x0][0x1b4], R2 ;  /* 0x00006d0011027a24 */ /* 0x040fe400078e0202 */
[----:B------:R-:W-:-:S10]  /*1080*/  IMAD R6, R17, c[0x0][0x1a4], R6 ;  /* 0x0000690011067a24 */ /* 0x000fd400078e0206 */
[----:B------:R-:W-:Y:S05]  /*1090*/  @!P0 BRA `(.L_x_1) ;  /* 0xfffff70000008947 */ /* 0x000fea000383ffff */
.L_x_0:
[----:B------:R-:W0:Y:S01]  /*10a0*/  S2R R28, SR_CTAID.Y ;  /* 0x00000000001c7919 */ /* 0x000e220000002600 */
[----:B------:R-:W-:Y:S01]  /*10b0*/  IMAD R6, R39, c[0x0][0x1c4], RZ ;  /* 0x0000710027067a24 */ /* 0x000fe200078e02ff */
[----:B------:R-:W-:Y:S01]  /*10c0*/  MOV R20, R3 ;  /* 0x0000000300147202 */ /* 0x000fe20000000f00 */
[----:B------:R-:W-:Y:S01]  /*10d0*/  IMAD.MOV.U32 R16, RZ, RZ, R9 ;  /* 0x000000ffff107224 */ /* 0x000fe200078e0009 */
[----:B------:R-:W-:Y:S01]  /*10e0*/  MOV R7, R12 ;  /* 0x0000000c00077202 */ /* 0x000fe20000000f00 */
[----:B------:R-:W-:Y:S01]  /*10f0*/  IMAD.SHL.U32 R9, R6, 0x2, RZ ;  /* 0x0000000206097824 */ /* 0x000fe200078e00ff */
[----:B------:R-:W-:Y:S01]  /*1100*/  FSETP.GT.AND P3, PT, |R20|, 8.50705917302346158658e+37, PT ;  /* 0x7e8000001400780b */ /* 0x000fe20003f64200 */
[----:B------:R-:W1:Y:S01]  /*1110*/  S2R R29, SR_TID.X ;  /* 0x00000000001d7919 */ /* 0x000e620000002100 */
[----:B------:R-:W-:Y:S01]  /*1120*/  MOV R12, R10 ;  /* 0x0000000a000c7202 */ /* 0x000fe20000000f00 */
[----:B------:R-:W-:Y:S01]  /*1130*/  IMAD.HI R6, R6, 0x2, RZ ;  /* 0x0000000206067827 */ /* 0x000fe200078e02ff */
[C---:B------:R-:W-:Y:S01]  /*1140*/  FSETP.GEU.AND P2, PT, |R20|.reuse, 1.175494350822287508e-38, PT ;  /* 0x008000001400780b */ /* 0x040fe20003f4e200 */
[----:B------:R-:W2:Y:S01]  /*1150*/  S2R R19, SR_TID.X ;  /* 0x0000000000137919 */ /* 0x000ea20000002100 */
[----:B------:R-:W-:Y:S01]  /*1160*/  FSETP.GEU.AND P4, PT, R20, 1.175494350822287508e-38, PT ;  /* 0x008000001400780b */ /* 0x000fe20003f8e000 */
[----:B------:R-:W-:Y:S01]  /*1170*/  IMAD.MOV.U32 R22, RZ, RZ, R4 ;  /* 0x000000ffff167224 */ /* 0x000fe200078e0004 */
[C---:B------:R-:W-:Y:S01]  /*1180*/  LOP3.LUT R0, R43.reuse, 0x8, RZ, 0xc0, !PT ;  /* 0x000000082b007812 */ /* 0x040fe200078ec0ff */
[----:B------:R-:W-:Y:S01]  /*1190*/  BAR.SYNC.DEFER_BLOCKING 0x0 ;  /* 0x0000000000007b1d */ /* 0x000fe20000010000 */
[C---:B------:R-:W-:Y:S01]  /*11a0*/  LOP3.LUT R17, R43.reuse, 0x20, RZ, 0xc0, !PT ;  /* 0x000000202b117812 */ /* 0x040fe200078ec0ff */
[----:B------:R-:W-:Y:S01]  /*11b0*/  IMAD.MOV.U32 R23, RZ, RZ, 0x3dc6b27f ;  /* 0x3dc6b27fff177424 */ /* 0x000fe200078e00ff */
[----:B------:R-:W-:Y:S01]  /*11c0*/  SHF.L.U32 R26, R43, 0x3, RZ ;  /* 0x000000032b1a7819 */ /* 0x000fe200000006ff */
[----:B------:R-:W-:Y:S01]  /*11d0*/  @P3 FMUL R16, R16, 0.25 ;  /* 0x3e80000010103820 */ /* 0x000fe20000400000 */
[----:B------:R-:W-:Y:S01]  /*11e0*/  SHF.R.U32.HI R0, RZ, 0x1, R0 ;  /* 0x00000001ff007819 */ /* 0x000fe20000011600 */
[----:B------:R-:W-:Y:S01]  /*11f0*/  @P3 FMUL R13, R13, 0.25 ;  /* 0x3e8000000d0d3820 */ /* 0x000fe20000400000 */
[----:B------:R-:W-:Y:S01]  /*1200*/  LOP3.LUT R18, R43, 0x10, RZ, 0xc0, !PT ;  /* 0x000000102b127812 */ /* 0x000fe200078ec0ff */
[----:B------:R-:W-:Y:S01]  /*1210*/  @!P2 FMUL R16, R16, 16777216 ;  /* 0x4b8000001010a820 */ /* 0x000fe20000400000 */
[----:B------:R-:W-:Y:S01]  /*1220*/  ISETP.NE.U32.AND P1, PT, R17, RZ, PT ;  /* 0x000000ff1100720c */ /* 0x000fe20003f25070 */
[----:B0-----:R-:W-:Y:S01]  /*1230*/  IMAD R5, R28, c[0x0][0x1c0], RZ ;  /* 0x000070001c057a24 */ /* 0x001fe200078e02ff */
[----:B------:R-:W-:Y:S01]  /*1240*/  FSETP.GEU.AND P6, PT, |R22|, 1.175494350822287508e-38, PT ;  /* 0x008000001600780b */ /* 0x000fe20003fce200 */
[----:B------:R-:W-:Y:S01]  /*1250*/  IMAD R0, R18, 0x4, R0 ;  /* 0x0000000412007824 */ /* 0x000fe200078e0200 */
[----:B------:R-:W0:Y:S01]  /*1260*/  S2R R30, SR_TID.X ;  /* 0x00000000001e7919 */ /* 0x000e220000002100 */
[----:B------:R-:W-:Y:S01]  /*1270*/  @P3 FMUL R8, R8, 0.25 ;  /* 0x3e80000008083820 */ /* 0x000fe20000400000 */
[----:B------:R-:W-:Y:S01]  /*1280*/  SHF.L.U32 R2, R5, 0x1, RZ ;  /* 0x0000000105027819 */ /* 0x000fe200000006ff */
[----:B------:R-:W-:Y:S01]  /*1290*/  @P3 FMUL R7, R7, 0.25 ;  /* 0x3e80000007073820 */ /* 0x000fe20000400000 */
[----:B-1----:R-:W-:Y:S01]  /*12a0*/  SHF.L.U32 R29, R29, 0x1, RZ ;  /* 0x000000011d1d7819 */ /* 0x002fe200000006ff */
[----:B------:R-:W-:Y:S01]  /*12b0*/  @!P2 FMUL R13, R13, 16777216 ;  /* 0x4b8000000d0da820 */ /* 0x000fe20000400000 */
[----:B------:R-:W-:Y:S01]  /*12c0*/  IADD3 R2, P0, P5, R9, c[0x0][0x178], R2 ;  /* 0x00005e0009027a10 */ /* 0x000fe20007d1e002 */
[----:B--2---:R-:W-:Y:S01]  /*12d0*/  IMAD.SHL.U32 R19, R19, 0x40, RZ ;  /* 0x0000004013137824 */ /* 0x004fe200078e00ff */
[----:B------:R-:W-:Y:S01]  /*12e0*/  SHF.R.S32.HI R9, RZ, 0x4, R43 ;  /* 0x00000004ff097819 */ /* 0x000fe2000001142b */
[----:B------:R-:W-:-:S02]  /*12f0*/  @!P2 FMUL R8, R8, 16777216 ;  /* 0x4b8000000808a820 */ /* 0x000fc40000400000 */
[----:B------:R-:W-:Y:S01]  /*1300*/  @!P2 FMUL R7, R7, 16777216 ;  /* 0x4b8000000707a820 */ /* 0x000fe20000400000 */
[----:B------:R-:W-:Y:S02]  /*1310*/  SGXT R3, R9, 0x1 ;  /* 0x000000010903781a */ /* 0x000fe40000000200 */
[----:B------:R-:W-:Y:S02]  /*1320*/  SHF.R.S32.HI R9, RZ, 0x3, R43 ;  /* 0x00000003ff097819 */ /* 0x000fe4000001142b */
[----:B------:R-:W-:Y:S01]  /*1330*/  LOP3.LUT R10, R3, 0x204, RZ, 0xc0, !PT ;  /* 0x00000204030a7812 */ /* 0x000fe200078ec0ff */
[----:B------:R-:W-:Y:S01]  /*1340*/  IMAD.HI R3, R5, 0x2, RZ ;  /* 0x0000000205037827 */ /* 0x000fe200078e02ff */
[----:B------:R-:W-:-:S03]  /*1350*/  SGXT R9, R9, 0x1 ;  /* 0x000000010909781a */ /* 0x000fc60000000200 */
[----:B------:R-:W-:Y:S01]  /*1360*/  FMUL R5, R20, 8388608 ;  /* 0x4b00000014057820 */ /* 0x000fe20000400000 */
[----:B------:R-:W-:Y:S01]  /*1370*/  LOP3.LUT R9, R9, 0x140, RZ, 0xc0, !PT ;  /* 0x0000014009097812 */ /* 0x000fe200078ec0ff */
[----:B------:R-:W-:Y:S01]  /*1380*/  IMAD R17, R17, 0x4, R10 ;  /* 0x0000000411117824 */ /* 0x000fe200078e020a */
[----:B------:R-:W-:Y:S02]  /*1390*/  IADD3.X R3, R6, c[0x0][0x17c], R3, P0, P5 ;  /* 0x00005f0006037a10 */ /* 0x000fe400007ea403 */
[----:B------:R-:W-:Y:S01]  /*13a0*/  FSEL R4, R5, R20, !P4 ;  /* 0x0000001405047208 */ /* 0x000fe20006000000 */
[----:B------:R-:W-:Y:S01]  /*13b0*/  @P3 FMUL R20, R20, 0.25 ;  /* 0x3e80000014143820 */ /* 0x000fe20000400000 */
[C---:B------:R-:W-:Y:S01]  /*13c0*/  FSETP.GT.AND P5, PT, |R22|.reuse, 8.50705917302346158658e+37, PT ;  /* 0x7e8000001600780b */ /* 0x040fe20003fa4200 */
[----:B------:R-:W-:Y:S01]  /*13d0*/  FMUL R5, R22, 8388608 ;  /* 0x4b00000016057820 */ /* 0x000fe20000400000 */
[----:B------:R-:W-:Y:S01]  /*13e0*/  LOP3.LUT R6, R9, 0x38, R26, 0xf8, !PT ;  /* 0x0000003809067812 */ /* 0x000fe200078ef81a */
[----:B------:R-:W-:Y:S01]  /*13f0*/  @!P2 FMUL R20, R20, 16777216 ;  /* 0x4b8000001414a820 */ /* 0x000fe20000400000 */
[----:B0-----:R-:W-:-:S02]  /*1400*/  SHF.R.U32.HI R30, RZ, 0x5, R30 ;  /* 0x00000005ff1e7819 */ /* 0x001fc4000001161e */
[----:B------:R-:W-:Y:S01]  /*1410*/  LOP3.LUT R18, R6, 0x40, R43, 0x78, !PT ;  /* 0x0000004006127812 */ /* 0x000fe200078e782b */
[----:B------:R-:W0:Y:S01]  /*1420*/  MUFU.RCP R10, R20 ;  /* 0x00000014000a7308 */ /* 0x000e220000001000 */
[----:B------:R-:W-:Y:S02]  /*1430*/  SEL R6, RZ, 0x204, !P1 ;  /* 0x00000204ff067807 */ /* 0x000fe40004800000 */
[----:B------:R-:W-:Y:S02]  /*1440*/  FSETP.GEU.AND P1, PT, R22, 1.175494350822287508e-38, PT ;  /* 0x008000001600780b */ /* 0x000fe40003f2e000 */
[----:B------:R-:W-:Y:S01]  /*1450*/  LOP3.LUT R6, R6, 0x3c, R29, 0x78, !PT ;  /* 0x0000003c06067812 */ /* 0x000fe200078e781d */
[----:B------:R-:W-:Y:S01]  /*1460*/  @P5 FMUL R15, R15, 0.25 ;  /* 0x3e8000000f0f5820 */ /* 0x000fe20000400000 */
[----:B------:R-:W-:Y:S01]  /*1470*/  FSEL R5, R5, R22, !P1 ;  /* 0x0000001605057208 */ /* 0x000fe20004800000 */
[----:B------:R-:W-:Y:S01]  /*1480*/  @P5 FMUL R22, R22, 0.25 ;  /* 0x3e80000016165820 */ /* 0x000fe20000400000 */
[----:B------:R-:W-:Y:S01]  /*1490*/  LOP3.LUT R9, R6, 0x40, R19, 0xf8, !PT ;  /* 0x0000004006097812 */ /* 0x000fe200078ef813 */
[----:B------:R-:W-:Y:S01]  /*14a0*/  @P5 FMUL R11, R11, 0.25 ;  /* 0x3e8000000b0b5820 */ /* 0x000fe20000400000 */
[----:B------:R-:W-:Y:S01]  /*14b0*/  IADD3 R6, R17, R18, RZ ;  /* 0x0000001211067210 */ /* 0x000fe20007ffe0ff */
[----:B------:R-:W-:Y:S01]  /*14c0*/  @!P6 FMUL R22, R22, 16777216 ;  /* 0x4b8000001616e820 */ /* 0x000fe20000400000 */
[----:B------:R-:W-:Y:S01]  /*14d0*/  ISETP.GE.U32.AND P2, PT, R4, 0x7f800000, PT ;  /* 0x7f8000000400780c */ /* 0x000fe20003f46070 */
[----:B------:R-:W-:Y:S01]  /*14e0*/  @P5 FMUL R12, R12, 0.25 ;  /* 0x3e8000000c0c5820 */ /* 0x000fe20000400000 */
[----:B------:R-:W-:Y:S01]  /*14f0*/  SGXT.U32 R30, R30, 0x2 ;  /* 0x000000021e1e781a */ /* 0x000fe20000000000 */
[C---:B0-----:R-:W-:Y:S01]  /*1500*/  FMUL R19, R10.reuse, R16 ;  /* 0x000000100a137220 */ /* 0x041fe20000400000 */
[----:B------:R-:W-:Y:S01]  /*1510*/  ISETP.GE.U32.AND P3, PT, R5, 0x7f800000, PT ;  /* 0x7f8000000500780c */ /* 0x000fe20003f66070 */
[----:B------:R-:W0:Y:S01]  /*1520*/  MUFU.RCP R16, R22 ;  /* 0x0000001600107308 */ /* 0x000e220000001000 */
[----:B------:R-:W-:Y:S01]  /*1530*/  FMUL R24, R10, R13 ;  /* 0x0000000d0a187220 */ /* 0x000fe20000400000 */
[----:B------:R-:W-:Y:S01]  /*1540*/  IADD3 R13, R4, -0x3f3504f3, RZ ;  /* 0xc0cafb0d040d7810 */ /* 0x000fe20007ffe0ff */
[----:B------:R-:W-:Y:S01]  /*1550*/  @P5 FMUL R14, R14, 0.25 ;  /* 0x3e8000000e0e5820 */ /* 0x000fe20000400000 */
[----:B------:R-:W-:Y:S01]  /*1560*/  LOP3.LUT P0, RZ, R43, 0x60, RZ, 0xc0, !PT ;  /* 0x000000602bff7812 */ /* 0x000fe2000780c0ff */
[C---:B------:R-:W-:Y:S01]  /*1570*/  FMUL R20, R10.reuse, R8 ;  /* 0x000000080a147220 */ /* 0x040fe20000400000 */
[----:B------:R-:W-:Y:S01]  /*1580*/  LOP3.LUT R13, R13, 0xff800000, RZ, 0xc0, !PT ;  /* 0xff8000000d0d7812 */ /* 0x000fe200078ec0ff */
[----:B------:R-:W-:Y:S01]  /*1590*/  FMUL R21, R10, R7 ;  /* 0x000000070a157220 */ /* 0x000fe20000400000 */
[----:B------:R-:W-:Y:S01]  /*15a0*/  IADD3 R10, R5, -0x3f3504f3, RZ ;  /* 0xc0cafb0d050a7810 */ /* 0x000fe20007ffe0ff */
[----:B------:R-:W-:Y:S01]  /*15b0*/  @!P6 FMUL R15, R15, 16777216 ;  /* 0x4b8000000f0fe820 */ /* 0x000fe20000400000 */
[----:B------:R-:W-:Y:S01]  /*15c0*/  IADD3 R8, R4, -R13, RZ ;  /* 0x8000000d04087210 */ /* 0x000fe20007ffe0ff */
[----:B------:R-:W-:Y:S01]  /*15d0*/  @!P6 FMUL R11, R11, 16777216 ;  /* 0x4b8000000b0be820 */ /* 0x000fe20000400000 */
[----:B------:R-:W-:Y:S01]  /*15e0*/  LOP3.LUT R10, R10, 0xff800000, RZ, 0xc0, !PT ;  /* 0xff8000000a0a7812 */ /* 0x000fe200078ec0ff */
[----:B------:R-:W-:Y:S01]  /*15f0*/  @!P6 FMUL R12, R12, 16777216 ;  /* 0x4b8000000c0ce820 */ /* 0x000fe20000400000 */
[----:B------:R-:W-:Y:S01]  /*1600*/  F2FP.BF16.PACK_AB R20, R20, R21 ;  /* 0x000000151414723e */ /* 0x000fe200000010ff */
[----:B------:R-:W-:Y:S01]  /*1610*/  @!P6 FMUL R14, R14, 16777216 ;  /* 0x4b8000000e0ee820 */ /* 0x000fe20000400000 */
[----:B------:R-:W-:Y:S01]  /*1620*/  F2FP.BF16.PACK_AB R24, R19, R24 ;  /* 0x000000181318723e */ /* 0x000fe200000010ff */
[C---:B0-----:R-:W-:Y:S01]  /*1630*/  FMUL R22, R16.reuse, R15 ;  /* 0x0000000f10167220 */ /* 0x041fe20000400000 */
[----:B------:R-:W-:Y:S01]  /*1640*/  LOP3.LUT R19, R9, 0x40, RZ, 0x3c, !PT ;  /* 0x0000004009137812 */ /* 0x000fe200078e3cff */
[C---:B------:R-:W-:Y:S01]  /*1650*/  FMUL R17, R16.reuse, R11 ;  /* 0x0000000b10117220 */ /* 0x040fe20000400000 */
[----:B------:R-:W-:Y:S01]  /*1660*/  STS [R9], R20 ;  /* 0x0000001409007388 */ /* 0x000fe20000000800 */
[----:B------:R-:W-:-:S02]  /*1670*/  FMUL R18, R16, R12 ;  /* 0x0000000c10127220 */ /* 0x000fc40000400000 */
[----:B------:R-:W-:Y:S01]  /*1680*/  FMUL R15, R16, R14 ;  /* 0x0000000e100f7220 */ /* 0x000fe20000400000 */
[----:B------:R-:W-:Y:S01]  /*1690*/  F2FP.BF16.PACK_AB R22, R17, R22 ;  /* 0x000000161116723e */ /* 0x000fe200000010ff */
[----:B------:R-:W-:Y:S01]  /*16a0*/  IMAD.IADD R7, R5, 0x1, -R10 ;  /* 0x0000000105077824 */ /* 0x000fe200078e0a0a */
[----:B------:R0:W-:Y:S01]  /*16b0*/  STS [R9+0x80], R24 ;  /* 0x0000801809007388 */ /* 0x0001e20000000800 */
[----:B------:R-:W-:Y:S01]  /*16c0*/  FADD R8, R8, -1 ;  /* 0xbf80000008087421 */ /* 0x000fe20000000000 */
[----:B------:R-:W-:Y:S01]  /*16d0*/  F2FP.BF16.PACK_AB R18, R18, R15 ;  /* 0x0000000f1212723e */ /* 0x000fe200000010ff */
[----:B------:R-:W-:Y:S01]  /*16e0*/  FADD R7, R7, -1 ;  /* 0xbf80000007077421 */ /* 0x000fe20000000000 */
[----:B------:R-:W-:Y:S01]  /*16f0*/  STS [R19+0x180], R22 ;  /* 0x0001801613007388 */ /* 0x000fe20000000800 */
[CC--:B------:R-:W-:Y:S01]  /*1700*/  FFMA.FTZ R11, R8.reuse, R23.reuse, -0.16845393180847167969 ;  /* 0xbe2c7f30080b7423 */ /* 0x0c0fe20000010017 */
[----:B------:R1:W-:Y:S01]  /*1710*/  I2F R17, R10 ;  /* 0x0000000a00117306 */ /* 0x0003e20000201400 */
[C---:B------:R-:W-:Y:S01]  /*1720*/  FFMA.FTZ R12, R7.reuse, R23, -0.16845393180847167969 ;  /* 0xbe2c7f30070c7423 */ /* 0x040fe20000010017 */
[----:B------:R-:W-:Y:S01]  /*1730*/  STS [R19+0x100], R18 ;  /* 0x0001001213007388 */ /* 0x000fe20000000800 */
[----:B------:R-:W-:Y:S01]  /*1740*/  FFMA.FTZ R11, R8, R11, 0.1716887056827545166 ;  /* 0x3e2fcf2a080b7423 */ /* 0x000fe2000001000b */
[----:B0-----:R-:W-:Y:S01]  /*1750*/  LOP3.LUT R9, R6, 0x4, RZ, 0x3c, !PT ;  /* 0x0000000406097812 */ /* 0x001fe200078e3cff */
[C---:B------:R-:W-:Y:S01]  /*1760*/  FFMA.FTZ R12, R7.reuse, R12, 0.1716887056827545166 ;  /* 0x3e2fcf2a070c7423 */ /* 0x040fe2000001000c */
[----:B------:R-:W-:Y:S01]  /*1770*/  BAR.SYNC.DEFER_BLOCKING 0x0 ;  /* 0x0000000000007b1d */ /* 0x000fe20000010000 */
[C---:B------:R-:W-:Y:S01]  /*1780*/  FFMA.FTZ R11, R8.reuse, R11, -0.17900948226451873779 ;  /* 0xbe374e43080b7423 */ /* 0x040fe2000001000b */
[----:B------:R-:W-:Y:S01]  /*1790*/  MOV R16, c[0x0][0x1c8] ;  /* 0x0000720000107a02 */ /* 0x000fe20000000f00 */
[C---:B------:R-:W-:Y:S01]  /*17a0*/  FFMA.FTZ R12, R7.reuse, R12, -0.17900948226451873779 ;  /* 0xbe374e43070c7423 */ /* 0x040fe2000001000c */
[----:B-1----:R-:W-:Y:S01]  /*17b0*/  FSEL R10, RZ, -23, P1 ;  /* 0xc1b80000ff0a7808 */ /* 0x002fe20000800000 */
[----:B------:R-:W-:Y:S01]  /*17c0*/  FFMA.FTZ R11, R8, R11, 0.20512372255325317383 ;  /* 0x3e520bf4080b7423 */ /* 0x000fe2000001000b */
[----:B------:R-:W-:Y:S01]  /*17d0*/  FSETP.NEU.AND P1, PT, R4, RZ, PT ;  /* 0x000000ff0400720b */ /* 0x000fe20003f2d000 */
[----:B------:R-:W-:-:S02]  /*17e0*/  FFMA.FTZ R12, R7, R12, 0.20512372255325317383 ;  /* 0x3e520bf4070c7423 */ /* 0x000fc4000001000c */
[C---:B------:R-:W-:Y:S02]  /*17f0*/  FFMA.FTZ R11, R8.reuse, R11, -0.24046532809734344482 ;  /* 0xbe763c8b080b7423 */ /* 0x040fe4000001000b */
[C---:B------:R-:W-:Y:S02]  /*1800*/  FFMA.FTZ R14, R7.reuse, R12, -0.24046532809734344482 ;  /* 0xbe763c8b070e7423 */ /* 0x040fe4000001000c */
[C---:B------:R-:W-:Y:S01]  /*1810*/  FFMA.FTZ R15, R8.reuse, R11, 0.28857114911079406738 ;  /* 0x3e93bf99080f7423 */ /* 0x040fe2000001000b */
[----:B------:R-:W0:Y:S01]  /*1820*/  I2F R12, R13 ;  /* 0x0000000d000c7306 */ /* 0x000e220000201400 */
[C---:B------:R-:W-:Y:S01]  /*1830*/  FFMA.FTZ R14, R7.reuse, R14, 0.28857114911079406738 ;  /* 0x3e93bf99070e7423 */ /* 0x040fe2000001000e */
[----:B------:R-:W-:Y:S01]  /*1840*/  FSEL R11, RZ, -23, P4 ;  /* 0xc1b80000ff0b7808 */ /* 0x000fe20002000000 */
[----:B------:R-:W-:Y:S02]  /*1850*/  FFMA.FTZ R15, R8, R15, -0.36067417263984680176 ;  /* 0xbeb8aa49080f7423 */ /* 0x000fe4000001000f */
[----:B------:R-:W-:-:S02]  /*1860*/  FFMA.FTZ R14, R7, R14, -0.36067417263984680176 ;  /* 0xbeb8aa49070e7423 */ /* 0x000fc4000001000e */
[C---:B------:R-:W-:Y:S02]  /*1870*/  FFMA.FTZ R15, R8.reuse, R15, 0.48089820146560668945 ;  /* 0x3ef6384a080f7423 */ /* 0x040fe4000001000f */
[C---:B------:R-:W-:Y:S01]  /*1880*/  FFMA.FTZ R14, R7.reuse, R14, 0.48089820146560668945 ;  /* 0x3ef6384a070e7423 */ /* 0x040fe2000001000e */
[----:B------:R-:W1:Y:S01]  /*1890*/  LDS R6, [R6] ;  /* 0x0000000006067984 */ /* 0x000e620000000800 */
[C---:B------:R-:W-:Y:S02]  /*18a0*/  FFMA.FTZ R15, R8.reuse, R15, -0.72134751081466674805 ;  /* 0xbf38aa3b080f7423 */ /* 0x040fe4000001000f */
[C---:B------:R-:W-:Y:S01]  /*18b0*/  FFMA.FTZ R14, R7.reuse, R14, -0.72134751081466674805 ;  /* 0xbf38aa3b070e7423 */ /* 0x040fe2000001000e */
[----:B------:R-:W2:Y:S01]  /*18c0*/  LDS R9, [R9] ;  /* 0x0000000009097984 */ /* 0x000ea20000000800 */
[----:B------:R-:W-:Y:S02]  /*18d0*/  FMUL R15, R8, R15 ;  /* 0x0000000f080f7220 */ /* 0x000fe40000400000 */
[----:B------:R-:W-:-:S02]  /*18e0*/  FMUL R14, R7, R14 ;  /* 0x0000000e070e7220 */ /* 0x000fc40000400000 */
[----:B------:R-:W-:Y:S02]  /*18f0*/  FMUL R15, R8, R15 ;  /* 0x0000000f080f7220 */ /* 0x000fe40000400000 */
[----:B------:R-:W-:Y:S02]  /*1900*/  FMUL R14, R7, R14 ;  /* 0x0000000e070e7220 */ /* 0x000fe40000400000 */
[----:B0-----:R-:W-:Y:S02]  /*1910*/  FFMA.FTZ R11, R12, 1.1920928955078125e-07, R11 ;  /* 0x340000000c0b7823 */ /* 0x001fe4000001000b */
[----:B------:R-:W-:Y:S02]  /*1920*/  FFMA.FTZ R8, R8, 1.4426950216293334961, R15 ;  /* 0x3fb8aa3b08087823 */ /* 0x000fe4000001000f */
[----:B------:R-:W-:Y:S02]  /*1930*/  IMAD R13, R30, c[0x0][0x1c8], RZ ;  /* 0x000072001e0d7a24 */ /* 0x000fe400078e02ff */
[----:B------:R-:W-:-:S02]  /*1940*/  FFMA.FTZ R10, R17, 1.1920928955078125e-07, R10 ;  /* 0x34000000110a7823 */ /* 0x000fc4000001000a */
[----:B------:R-:W-:Y:S02]  /*1950*/  FFMA.FTZ R7, R7, 1.4426950216293334961, R14 ;  /* 0x3fb8aa3b07077823 */ /* 0x000fe4000001000e */
[----:B------:R-:W-:Y:S01]  /*1960*/  FADD R8, R11, R8 ;  /* 0x000000080b087221 */ /* 0x000fe20000000000 */
[----:B------:R-:W-:Y:S01]  /*1970*/  LEA R11, R16, R13, 0x2 ;  /* 0x0000000d100b7211 */ /* 0x000fe200078e10ff */
[----:B------:R-:W-:Y:S02]  /*1980*/  @P2 IMAD.MOV.U32 R15, RZ, RZ, 0x7f800000 ;  /* 0x7f800000ff0f2424 */ /* 0x000fe400078e00ff */
[----:B------:R-:W-:Y:S01]  /*1990*/  FADD R7, R10, R7 ;  /* 0x000000070a077221 */ /* 0x000fe20000000000 */
[----:B------:R-:W-:Y:S01]  /*19a0*/  LEA R14, R16, R11, 0x2 ;  /* 0x0000000b100e7211 */ /* 0x000fe200078e10ff */
[----:B------:R-:W-:Y:S02]  /*19b0*/  @P3 IMAD.MOV.U32 R10, RZ, RZ, 0x7f800000 ;  /* 0x7f800000ff0a3424 */ /* 0x000fe400078e00ff */
[----:B------:R-:W-:Y:S01]  /*19c0*/  @P2 FFMA.FTZ R8, R4, R15, +INF ;  /* 0x7f80000004082423 */ /* 0x000fe2000001000f */
[C---:B------:R-:W-:Y:S01]  /*19d0*/  FSETP.NEU.AND P2, PT, R5.reuse, RZ, PT ;  /* 0x000000ff0500720b */ /* 0x040fe20003f4d000 */
[----:B------:R-:W-:Y:S01]  /*19e0*/  @P3 FFMA.FTZ R7, R5, R10, +INF ;  /* 0x7f80000005073423 */ /* 0x000fe2000001000a */
[----:B------:R-:W-:Y:S01]  /*19f0*/  LEA R12, P3, R13, R2, 0x1 ;  /* 0x000000020d0c7211 */ /* 0x000fe200078608ff */
[----:B------:R-:W-:Y:S01]  /*1a00*/  IMAD R15, R16, 0x4, R14 ;  /* 0x00000004100f7824 */ /* 0x000fe200078e020e */
[----:B------:R-:W-:-:S02]  /*1a10*/  LOP3.LUT R5, R26, 0x38, RZ, 0xc0, !PT ;  /* 0x000000381a057812 */ /* 0x000fc400078ec0ff */
[-C--:B------:R-:W-:Y:S02]  /*1a20*/  LEA R10, P4, R11, R2.reuse, 0x1 ;  /* 0x000000020b0a7211 */ /* 0x080fe400078808ff */
[----:B------:R-:W-:Y:S02]  /*1a30*/  FSEL R8, R8, -INF , P1 ;  /* 0xff80000008087808 */ /* 0x000fe40000800000 */
[-C--:B------:R-:W-:Y:S02]  /*1a40*/  LEA R4, P5, R14, R2.reuse, 0x1 ;  /* 0x000000020e047211 */ /* 0x080fe400078a08ff */
[-C--:B------:R-:W-:Y:S01]  /*1a50*/  LEA.HI.X.SX32 R13, R13, R3.reuse, 0x1, P3 ;  /* 0x000000030d0d7211 */ /* 0x080fe200018f0eff */
[----:B------:R-:W-:Y:S01]  /*1a60*/  FFMA R26, R8, 0.69314718246459960938, R25 ;  /* 0x3f317218081a7823 */ /* 0x000fe20000000019 */
[----:B------:R-:W-:Y:S02]  /*1a70*/  LEA R2, P3, R15, R2, 0x1 ;  /* 0x000000020f027211 */ /* 0x000fe400078608ff */
[----:B------:R-:W-:Y:S01]  /*1a80*/  IADD3 R16, R5, R0, RZ ;  /* 0x0000000005107210 */ /* 0x000fe20007ffe0ff */
[----:B-1----:R0:W-:Y:S01]  /*1a90*/  STG.E.U16 [R12.64], R6 ;  /* 0x000000060c007986 */ /* 0x0021e2000c101506 */
[----:B------:R-:W-:-:S02]  /*1aa0*/  LEA.HI.X.SX32 R11, R11, R3, 0x1, P4 ;  /* 0x000000030b0b7211 */ /* 0x000fc400020f0eff */
[----:B------:R-:W-:Y:S02]  /*1ab0*/  FSEL R0, R7, -INF , P2 ;  /* 0xff80000007007808 */ /* 0x000fe40001000000 */
[-C--:B------:R-:W-:Y:S01]  /*1ac0*/  LEA.HI.X.SX32 R5, R14, R3.reuse, 0x1, P5 ;  /* 0x000000030e057211 */ /* 0x080fe200028f0eff */
[----:B--2---:R0:W-:Y:S01]  /*1ad0*/  STG.E.U16 [R10.64], R9 ;  /* 0x000000090a007986 */ /* 0x0041e2000c101506 */
[----:B------:R-:W-:Y:S01]  /*1ae0*/  PRMT R7, R6, 0x7632, R7 ;  /* 0x0000763206077816 */ /* 0x000fe20000000007 */
[----:B------:R-:W-:Y:S01]  /*1af0*/  FFMA R27, R0, 0.69314718246459960938, R27 ;  /* 0x3f317218001b7823 */ /* 0x000fe2000000001b */
[----:B------:R-:W-:Y:S02]  /*1b00*/  LEA.HI.X.SX32 R3, R15, R3, 0x1, P3 ;  /* 0x000000030f037211 */ /* 0x000fe400018f0eff */
[----:B------:R-:W-:Y:S01]  /*1b10*/  PRMT R8, R9, 0x7632, R8 ;  /* 0x0000763209087816 */ /* 0x000fe20000000008 */
[----:B------:R0:W-:Y:S01]  /*1b20*/  STG.E.U16 [R4.64], R7 ;  /* 0x0000000704007986 */ /* 0x0001e2000c101506 */
[----:B------:R-:W-:-:S03]  /*1b30*/  LOP3.LUT R0, R29, 0x78, RZ, 0xc0, !PT ;  /* 0x000000781d007812 */ /* 0x000fc600078ec0ff */
[----:B------:R0:W-:Y:S04]  /*1b40*/  STG.E.U16 [R2.64], R8 ;  /* 0x0000000802007986 */ /* 0x0001e8000c101506 */
[----:B------:R-:W-:Y:S06]  /*1b50*/  BAR.SYNC.DEFER_BLOCKING 0x0 ;  /* 0x0000000000007b1d */ /* 0x000fec0000010000 */
[----:B------:R0:W-:Y:S04]  /*1b60*/  STS.64 [R0], R26 ;  /* 0x0000001a00007388 */ /* 0x0001e80000000a00 */
[----:B------:R-:W-:Y:S06]  /*1b70*/  BAR.SYNC.DEFER_BLOCKING 0x0 ;  /* 0x0000000000007b1d */ /* 0x000fec0000010000 */
[----:B------:R-:W-:Y:S05]  /*1b80*/  @P0 EXIT ;  /* 0x000000000000094d */ /* 0x000fea0003800000 */
[----:B0-----:R-:W0:Y:S01]  /*1b90*/  LDS R5, [R16] ;  /* 0x0000000010057984 */ /* 0x001e220000000800 */
[----:B------:R-:W-:-:S02]  /*1ba0*/  IMAD R0, R28, c[0x0][0x1cc], RZ ;  /* 0x000073001c007a24 */ /* 0x000fc400078e02ff */
[C---:B------:R-:W-:Y:S02]  /*1bb0*/  IMAD.SHL.U32 R3, R39.reuse, 0x4, RZ ;  /* 0x0000000427037824 */ /* 0x040fe400078e00ff */
[----:B------:R-:W-:Y:S01]  /*1bc0*/  IMAD.HI R39, R39, 0x4, RZ ;  /* 0x0000000427277827 */ /* 0x000fe200078e02ff */
[----:B------:R-:W-:-:S03]  /*1bd0*/  SHF.L.U32 R2, R0, 0x2, RZ ;  /* 0x0000000200027819 */ /* 0x000fc600000006ff */
[----:B------:R-:W-:Y:S01]  /*1be0*/  IMAD.HI R0, R0, 0x4, RZ ;  /* 0x0000000400007827 */ /* 0x000fe200078e02ff */
[----:B------:R-:W-:-:S04]  /*1bf0*/  IADD3 R2, P0, P1, R3, c[0x0][0x180], R2 ;  /* 0x0000600003027a10 */ /* 0x000fc8000791e002 */
[----:B------:R-:W-:-:S05]  /*1c00*/  IADD3.X R3, R39, c[0x0][0x184], R0, P0, P1 ;  /* 0x0000610027037a10 */ /* 0x000fca00007e2400 */
[----:B0-----:R-:W-:Y:S01]  /*1c10*/  STG.E [R2.64], R5 ;  /* 0x0000000502007986 */ /* 0x001fe2000c101906 */
[----:B------:R-:W-:Y:S05]  /*1c20*/  EXIT ;  /* 0x000000000000794d */ /* 0x000fea0003800000 */
.L_x_2:
[----:B------:R-:W-:-:S00]  /*1c30*/  BRA `(.L_x_2) ;  /* 0xfffffff000007947 */ /* 0x000fc0000383ffff */
[----:B------:R-:W-:-:S00]  /*1c40*/  NOP ;  /* 0x0000000000007918 */ /* 0x000fc00000000000 */
        /* <DEDUP_REMOVED lines=11> */
.L_x_3:


//--------------------- .nv.global.init           --------------------------
	.section	.nv.global.init,"aw",@progbits
.nv.global.init:
	.type		_$_str,@object
	.size		_$_str,(.L_0 - _$_str)
_$_str:
        /*0000*/ 	.byte	0x5f, 0x5f, 0x43, 0x55, 0x44, 0x41, 0x5f, 0x46, 0x54, 0x5a, 0x00
.L_0:


//--------------------- .nv.shared.attn_fwd       --------------------------
	.section	.nv.shared.attn_fwd,"aw",@nobits
	.sectionflags	@""
	.align	16
